//
// Generated by NVIDIA NVVM Compiler
//
// Compiler Build ID: CL-36424714
// Cuda compilation tools, release 13.0, V13.0.88
// Based on NVVM 20.0.0
//

.version 9.0
.target sm_100
.address_size 64

	// .globl	_Z11gpupararealPdS_S_ddS_S_S_S_S_S_ii
.func  (.param .align 16 .b8 func_retval0[16]) __internal_trig_reduction_slowpathd
(
	.param .b64 __internal_trig_reduction_slowpathd_param_0
)
;
.global .align 8 .b8 __cudart_i2opi_d[144] = {8, 93, 141, 31, 177, 95, 251, 107, 234, 146, 82, 138, 247, 57, 7, 61, 123, 241, 229, 235, 199, 186, 39, 117, 45, 234, 95, 158, 102, 63, 70, 79, 183, 9, 203, 39, 207, 126, 54, 109, 31, 109, 10, 90, 139, 17, 47, 239, 15, 152, 5, 222, 255, 151, 248, 31, 59, 40, 249, 189, 139, 95, 132, 156, 244, 57, 83, 131, 57, 214, 145, 57, 65, 126, 95, 180, 38, 112, 156, 233, 132, 68, 187, 46, 245, 53, 130, 232, 62, 167, 41, 177, 28, 235, 29, 254, 28, 146, 209, 9, 234, 46, 73, 6, 224, 210, 77, 66, 58, 110, 36, 183, 97, 197, 187, 222, 171, 99, 81, 254, 65, 144, 67, 60, 153, 149, 98, 219, 192, 221, 52, 245, 209, 87, 39, 252, 41, 21, 68, 78, 110, 131, 249, 162};
.global .align 16 .b8 __cudart_sin_cos_coeffs[128] = {70, 210, 176, 44, 241, 229, 90, 190, 146, 227, 172, 105, 227, 29, 199, 62, 161, 98, 219, 25, 160, 1, 42, 191, 24, 8, 17, 17, 17, 17, 129, 63, 84, 85, 85, 85, 85, 85, 197, 191, 0, 0, 0, 0, 0, 0, 0, 0, 0, 0, 0, 0, 0, 0, 0, 0, 100, 129, 253, 32, 131, 255, 168, 189, 40, 133, 239, 193, 167, 238, 33, 62, 217, 230, 6, 142, 79, 126, 146, 190, 233, 188, 221, 25, 160, 1, 250, 62, 71, 93, 193, 22, 108, 193, 86, 191, 81, 85, 85, 85, 85, 85, 165, 63, 0, 0, 0, 0, 0, 0, 224, 191, 0, 0, 0, 0, 0, 0, 240, 63};

.visible .entry _Z11gpupararealPdS_S_ddS_S_S_S_S_S_ii(
	.param .u64 .ptr .align 1 _Z11gpupararealPdS_S_ddS_S_S_S_S_S_ii_param_0,
	.param .u64 .ptr .align 1 _Z11gpupararealPdS_S_ddS_S_S_S_S_S_ii_param_1,
	.param .u64 .ptr .align 1 _Z11gpupararealPdS_S_ddS_S_S_S_S_S_ii_param_2,
	.param .f64 _Z11gpupararealPdS_S_ddS_S_S_S_S_S_ii_param_3,
	.param .f64 _Z11gpupararealPdS_S_ddS_S_S_S_S_S_ii_param_4,
	.param .u64 .ptr .align 1 _Z11gpupararealPdS_S_ddS_S_S_S_S_S_ii_param_5,
	.param .u64 .ptr .align 1 _Z11gpupararealPdS_S_ddS_S_S_S_S_S_ii_param_6,
	.param .u64 .ptr .align 1 _Z11gpupararealPdS_S_ddS_S_S_S_S_S_ii_param_7,
	.param .u64 .ptr .align 1 _Z11gpupararealPdS_S_ddS_S_S_S_S_S_ii_param_8,
	.param .u64 .ptr .align 1 _Z11gpupararealPdS_S_ddS_S_S_S_S_S_ii_param_9,
	.param .u64 .ptr .align 1 _Z11gpupararealPdS_S_ddS_S_S_S_S_S_ii_param_10,
	.param .u32 _Z11gpupararealPdS_S_ddS_S_S_S_S_S_ii_param_11,
	.param .u32 _Z11gpupararealPdS_S_ddS_S_S_S_S_S_ii_param_12
)
{
	.reg .pred 	%p<23>;
	.reg .b32 	%r<52>;
	.reg .b64 	%rd<47>;
	.reg .b64 	%fd<189>;

	ld.param.f64 	%fd44, [_Z11gpupararealPdS_S_ddS_S_S_S_S_S_ii_param_4];
	ld.param.u32 	%r22, [_Z11gpupararealPdS_S_ddS_S_S_S_S_S_ii_param_11];
	mov.u32 	%r23, %tid.x;
	mov.u32 	%r24, %ctaid.x;
	mov.u32 	%r25, %ntid.x;
	mad.lo.s32 	%r1, %r24, %r25, %r23;
	setp.ge.s32 	%p1, %r1, %r22;
	@%p1 bra 	$L__BB0_25;
	ld.param.u64 	%rd42, [_Z11gpupararealPdS_S_ddS_S_S_S_S_S_ii_param_2];
	ld.param.u64 	%rd41, [_Z11gpupararealPdS_S_ddS_S_S_S_S_S_ii_param_1];
	ld.param.u64 	%rd40, [_Z11gpupararealPdS_S_ddS_S_S_S_S_S_ii_param_0];
	cvta.to.global.u64 	%rd10, %rd40;
	cvta.to.global.u64 	%rd11, %rd41;
	cvta.to.global.u64 	%rd12, %rd42;
	mul.wide.s32 	%rd13, %r1, 8;
	add.s64 	%rd14, %rd12, %rd13;
	ld.global.f64 	%fd1, [%rd14];
	ld.global.f64 	%fd2, [%rd14+8];
	add.s64 	%rd1, %rd10, %rd13;
	ld.global.f64 	%fd187, [%rd1];
	add.s64 	%rd2, %rd11, %rd13;
	ld.global.f64 	%fd188, [%rd2];
	setp.geu.f64 	%p2, %fd1, 0d3FE999999999999A;
	@%p2 bra 	$L__BB0_13;
	sub.f64 	%fd45, %fd2, %fd1;
	div.rn.f64 	%fd46, %fd45, %fd44;
	mov.f64 	%fd47, 0d3FE0000000000000;
	copysign.f64 	%fd48, %fd46, %fd47;
	add.rz.f64 	%fd49, %fd46, %fd48;
	cvt.rzi.f64.f64 	%fd50, %fd49;
	cvt.rzi.s32.f64 	%r2, %fd50;
	setp.lt.s32 	%p3, %r2, 1;
	@%p3 bra 	$L__BB0_24;
	mul.f64 	%fd5, %fd44, 0d3FE0000000000000;
	neg.s32 	%r46, %r2;
	mov.u64 	%rd17, __cudart_sin_cos_coeffs;
$L__BB0_4:
	ld.param.f64 	%fd177, [_Z11gpupararealPdS_S_ddS_S_S_S_S_S_ii_param_3];
	sub.f64 	%fd8, %fd188, %fd177;
	fma.rn.f64 	%fd9, %fd44, %fd8, %fd187;
	abs.f64 	%fd10, %fd9;
	setp.neu.f64 	%p4, %fd10, 0d7FF0000000000000;
	@%p4 bra 	$L__BB0_6;
	mov.f64 	%fd56, 0d0000000000000000;
	mul.rn.f64 	%fd181, %fd9, %fd56;
	mov.b32 	%r47, 0;
	bra.uni 	$L__BB0_8;
$L__BB0_6:
	mul.f64 	%fd51, %fd9, 0d3FE45F306DC9C883;
	cvt.rni.s32.f64 	%r47, %fd51;
	cvt.rn.f64.s32 	%fd52, %r47;
	fma.rn.f64 	%fd53, %fd52, 0dBFF921FB54442D18, %fd9;
	fma.rn.f64 	%fd54, %fd52, 0dBC91A62633145C00, %fd53;
	fma.rn.f64 	%fd181, %fd52, 0dB97B839A252049C0, %fd54;
	setp.ltu.f64 	%p5, %fd10, 0d41E0000000000000;
	@%p5 bra 	$L__BB0_8;
	{ // callseq 0, 0
	.param .b64 param0;
	st.param.f64 	[param0], %fd9;
	.param .align 16 .b8 retval0[16];
	call.uni (retval0), 
	__internal_trig_reduction_slowpathd, 
	(
	param0
	);
	ld.param.f64 	%fd181, [retval0];
	ld.param.b32 	%r47, [retval0+8];
	} // callseq 0
$L__BB0_8:
	shl.b32 	%r28, %r47, 6;
	cvt.u64.u32 	%rd15, %r28;
	and.b64  	%rd16, %rd15, 64;
	add.s64 	%rd18, %rd17, %rd16;
	mul.rn.f64 	%fd57, %fd181, %fd181;
	and.b32  	%r29, %r47, 1;
	setp.eq.b32 	%p6, %r29, 1;
	selp.f64 	%fd58, 0dBDA8FF8320FD8164, 0d3DE5DB65F9785EBA, %p6;
	ld.global.nc.v2.f64 	{%fd59, %fd60}, [%rd18];
	fma.rn.f64 	%fd61, %fd58, %fd57, %fd59;
	fma.rn.f64 	%fd62, %fd61, %fd57, %fd60;
	ld.global.nc.v2.f64 	{%fd63, %fd64}, [%rd18+16];
	fma.rn.f64 	%fd65, %fd62, %fd57, %fd63;
	fma.rn.f64 	%fd66, %fd65, %fd57, %fd64;
	ld.global.nc.v2.f64 	{%fd67, %fd68}, [%rd18+32];
	fma.rn.f64 	%fd69, %fd66, %fd57, %fd67;
	fma.rn.f64 	%fd70, %fd69, %fd57, %fd68;
	fma.rn.f64 	%fd71, %fd70, %fd181, %fd181;
	fma.rn.f64 	%fd72, %fd70, %fd57, 0d3FF0000000000000;
	selp.f64 	%fd73, %fd72, %fd71, %p6;
	and.b32  	%r30, %r47, 2;
	setp.eq.s32 	%p7, %r30, 0;
	mov.f64 	%fd74, 0d0000000000000000;
	sub.f64 	%fd75, %fd74, %fd73;
	selp.f64 	%fd76, %fd73, %fd75, %p7;
	fma.rn.f64 	%fd77, %fd76, 0dBFE4CCCCCCCCCCCD, 0d3FE999999999999A;
	mul.f64 	%fd15, %fd77, 0d4042D97C7F3321D2;
	fma.rn.f64 	%fd78, %fd44, %fd15, %fd188;
	sub.f64 	%fd79, %fd78, %fd188;
	add.f64 	%fd80, %fd8, %fd79;
	fma.rn.f64 	%fd187, %fd5, %fd80, %fd187;
	abs.f64 	%fd17, %fd187;
	setp.neu.f64 	%p8, %fd17, 0d7FF0000000000000;
	@%p8 bra 	$L__BB0_10;
	mov.f64 	%fd86, 0d0000000000000000;
	mul.rn.f64 	%fd182, %fd187, %fd86;
	mov.b32 	%r48, 0;
	bra.uni 	$L__BB0_12;
$L__BB0_10:
	mul.f64 	%fd81, %fd187, 0d3FE45F306DC9C883;
	cvt.rni.s32.f64 	%r48, %fd81;
	cvt.rn.f64.s32 	%fd82, %r48;
	fma.rn.f64 	%fd83, %fd82, 0dBFF921FB54442D18, %fd187;
	fma.rn.f64 	%fd84, %fd82, 0dBC91A62633145C00, %fd83;
	fma.rn.f64 	%fd182, %fd82, 0dB97B839A252049C0, %fd84;
	setp.ltu.f64 	%p9, %fd17, 0d41E0000000000000;
	@%p9 bra 	$L__BB0_12;
	{ // callseq 1, 0
	.param .b64 param0;
	st.param.f64 	[param0], %fd187;
	.param .align 16 .b8 retval0[16];
	call.uni (retval0), 
	__internal_trig_reduction_slowpathd, 
	(
	param0
	);
	ld.param.f64 	%fd182, [retval0];
	ld.param.b32 	%r48, [retval0+8];
	} // callseq 1
$L__BB0_12:
	shl.b32 	%r33, %r48, 6;
	cvt.u64.u32 	%rd19, %r33;
	and.b64  	%rd20, %rd19, 64;
	add.s64 	%rd22, %rd17, %rd20;
	mul.rn.f64 	%fd87, %fd182, %fd182;
	and.b32  	%r34, %r48, 1;
	setp.eq.b32 	%p10, %r34, 1;
	selp.f64 	%fd88, 0dBDA8FF8320FD8164, 0d3DE5DB65F9785EBA, %p10;
	ld.global.nc.v2.f64 	{%fd89, %fd90}, [%rd22];
	fma.rn.f64 	%fd91, %fd88, %fd87, %fd89;
	fma.rn.f64 	%fd92, %fd91, %fd87, %fd90;
	ld.global.nc.v2.f64 	{%fd93, %fd94}, [%rd22+16];
	fma.rn.f64 	%fd95, %fd92, %fd87, %fd93;
	fma.rn.f64 	%fd96, %fd95, %fd87, %fd94;
	ld.global.nc.v2.f64 	{%fd97, %fd98}, [%rd22+32];
	fma.rn.f64 	%fd99, %fd96, %fd87, %fd97;
	fma.rn.f64 	%fd100, %fd99, %fd87, %fd98;
	fma.rn.f64 	%fd101, %fd100, %fd182, %fd182;
	fma.rn.f64 	%fd102, %fd100, %fd87, 0d3FF0000000000000;
	selp.f64 	%fd103, %fd102, %fd101, %p10;
	and.b32  	%r35, %r48, 2;
	setp.eq.s32 	%p11, %r35, 0;
	mov.f64 	%fd104, 0d0000000000000000;
	sub.f64 	%fd105, %fd104, %fd103;
	selp.f64 	%fd106, %fd103, %fd105, %p11;
	fma.rn.f64 	%fd107, %fd106, 0dBFE4CCCCCCCCCCCD, 0d3FE999999999999A;
	fma.rn.f64 	%fd108, %fd107, 0d4042D97C7F3321D2, %fd15;
	fma.rn.f64 	%fd188, %fd5, %fd108, %fd188;
	add.s32 	%r46, %r46, 1;
	setp.eq.s32 	%p12, %r46, 0;
	@%p12 bra 	$L__BB0_24;
	bra.uni 	$L__BB0_4;
$L__BB0_13:
	sub.f64 	%fd109, %fd2, %fd1;
	div.rn.f64 	%fd110, %fd109, %fd44;
	mov.f64 	%fd111, 0d3FE0000000000000;
	copysign.f64 	%fd112, %fd110, %fd111;
	add.rz.f64 	%fd113, %fd110, %fd112;
	cvt.rzi.f64.f64 	%fd114, %fd113;
	cvt.rzi.s32.f64 	%r12, %fd114;
	setp.lt.s32 	%p13, %r12, 1;
	@%p13 bra 	$L__BB0_24;
	mul.f64 	%fd23, %fd44, 0d3FE0000000000000;
	neg.s32 	%r49, %r12;
	mov.u64 	%rd25, __cudart_sin_cos_coeffs;
$L__BB0_15:
	ld.param.f64 	%fd178, [_Z11gpupararealPdS_S_ddS_S_S_S_S_S_ii_param_3];
	sub.f64 	%fd26, %fd188, %fd178;
	fma.rn.f64 	%fd27, %fd44, %fd26, %fd187;
	abs.f64 	%fd28, %fd27;
	setp.neu.f64 	%p14, %fd28, 0d7FF0000000000000;
	@%p14 bra 	$L__BB0_17;
	mov.f64 	%fd120, 0d0000000000000000;
	mul.rn.f64 	%fd185, %fd27, %fd120;
	mov.b32 	%r50, 0;
	bra.uni 	$L__BB0_19;
$L__BB0_17:
	mul.f64 	%fd115, %fd27, 0d3FE45F306DC9C883;
	cvt.rni.s32.f64 	%r50, %fd115;
	cvt.rn.f64.s32 	%fd116, %r50;
	fma.rn.f64 	%fd117, %fd116, 0dBFF921FB54442D18, %fd27;
	fma.rn.f64 	%fd118, %fd116, 0dBC91A62633145C00, %fd117;
	fma.rn.f64 	%fd185, %fd116, 0dB97B839A252049C0, %fd118;
	setp.ltu.f64 	%p15, %fd28, 0d41E0000000000000;
	@%p15 bra 	$L__BB0_19;
	{ // callseq 2, 0
	.param .b64 param0;
	st.param.f64 	[param0], %fd27;
	.param .align 16 .b8 retval0[16];
	call.uni (retval0), 
	__internal_trig_reduction_slowpathd, 
	(
	param0
	);
	ld.param.f64 	%fd185, [retval0];
	ld.param.b32 	%r50, [retval0+8];
	} // callseq 2
$L__BB0_19:
	shl.b32 	%r38, %r50, 6;
	cvt.u64.u32 	%rd23, %r38;
	and.b64  	%rd24, %rd23, 64;
	add.s64 	%rd26, %rd25, %rd24;
	mul.rn.f64 	%fd121, %fd185, %fd185;
	and.b32  	%r39, %r50, 1;
	setp.eq.b32 	%p16, %r39, 1;
	selp.f64 	%fd122, 0dBDA8FF8320FD8164, 0d3DE5DB65F9785EBA, %p16;
	ld.global.nc.v2.f64 	{%fd123, %fd124}, [%rd26];
	fma.rn.f64 	%fd125, %fd122, %fd121, %fd123;
	fma.rn.f64 	%fd126, %fd125, %fd121, %fd124;
	ld.global.nc.v2.f64 	{%fd127, %fd128}, [%rd26+16];
	fma.rn.f64 	%fd129, %fd126, %fd121, %fd127;
	fma.rn.f64 	%fd130, %fd129, %fd121, %fd128;
	ld.global.nc.v2.f64 	{%fd131, %fd132}, [%rd26+32];
	fma.rn.f64 	%fd133, %fd130, %fd121, %fd131;
	fma.rn.f64 	%fd134, %fd133, %fd121, %fd132;
	fma.rn.f64 	%fd135, %fd134, %fd185, %fd185;
	fma.rn.f64 	%fd136, %fd134, %fd121, 0d3FF0000000000000;
	selp.f64 	%fd137, %fd136, %fd135, %p16;
	and.b32  	%r40, %r50, 2;
	setp.eq.s32 	%p17, %r40, 0;
	mov.f64 	%fd138, 0d0000000000000000;
	sub.f64 	%fd139, %fd138, %fd137;
	selp.f64 	%fd140, %fd137, %fd139, %p17;
	fma.rn.f64 	%fd141, %fd140, 0dBFF7666666666666, 0d3FE999999999999A;
	mul.f64 	%fd33, %fd141, 0d4042D97C7F3321D2;
	fma.rn.f64 	%fd142, %fd44, %fd33, %fd188;
	sub.f64 	%fd143, %fd142, %fd188;
	add.f64 	%fd144, %fd26, %fd143;
	fma.rn.f64 	%fd187, %fd23, %fd144, %fd187;
	abs.f64 	%fd35, %fd187;
	setp.neu.f64 	%p18, %fd35, 0d7FF0000000000000;
	@%p18 bra 	$L__BB0_21;
	mov.f64 	%fd150, 0d0000000000000000;
	mul.rn.f64 	%fd186, %fd187, %fd150;
	mov.b32 	%r51, 0;
	bra.uni 	$L__BB0_23;
$L__BB0_21:
	mul.f64 	%fd145, %fd187, 0d3FE45F306DC9C883;
	cvt.rni.s32.f64 	%r51, %fd145;
	cvt.rn.f64.s32 	%fd146, %r51;
	fma.rn.f64 	%fd147, %fd146, 0dBFF921FB54442D18, %fd187;
	fma.rn.f64 	%fd148, %fd146, 0dBC91A62633145C00, %fd147;
	fma.rn.f64 	%fd186, %fd146, 0dB97B839A252049C0, %fd148;
	setp.ltu.f64 	%p19, %fd35, 0d41E0000000000000;
	@%p19 bra 	$L__BB0_23;
	{ // callseq 3, 0
	.param .b64 param0;
	st.param.f64 	[param0], %fd187;
	.param .align 16 .b8 retval0[16];
	call.uni (retval0), 
	__internal_trig_reduction_slowpathd, 
	(
	param0
	);
	ld.param.f64 	%fd186, [retval0];
	ld.param.b32 	%r51, [retval0+8];
	} // callseq 3
$L__BB0_23:
	shl.b32 	%r43, %r51, 6;
	cvt.u64.u32 	%rd27, %r43;
	and.b64  	%rd28, %rd27, 64;
	add.s64 	%rd30, %rd25, %rd28;
	mul.rn.f64 	%fd151, %fd186, %fd186;
	and.b32  	%r44, %r51, 1;
	setp.eq.b32 	%p20, %r44, 1;
	selp.f64 	%fd152, 0dBDA8FF8320FD8164, 0d3DE5DB65F9785EBA, %p20;
	ld.global.nc.v2.f64 	{%fd153, %fd154}, [%rd30];
	fma.rn.f64 	%fd155, %fd152, %fd151, %fd153;
	fma.rn.f64 	%fd156, %fd155, %fd151, %fd154;
	ld.global.nc.v2.f64 	{%fd157, %fd158}, [%rd30+16];
	fma.rn.f64 	%fd159, %fd156, %fd151, %fd157;
	fma.rn.f64 	%fd160, %fd159, %fd151, %fd158;
	ld.global.nc.v2.f64 	{%fd161, %fd162}, [%rd30+32];
	fma.rn.f64 	%fd163, %fd160, %fd151, %fd161;
	fma.rn.f64 	%fd164, %fd163, %fd151, %fd162;
	fma.rn.f64 	%fd165, %fd164, %fd186, %fd186;
	fma.rn.f64 	%fd166, %fd164, %fd151, 0d3FF0000000000000;
	selp.f64 	%fd167, %fd166, %fd165, %p20;
	and.b32  	%r45, %r51, 2;
	setp.eq.s32 	%p21, %r45, 0;
	mov.f64 	%fd168, 0d0000000000000000;
	sub.f64 	%fd169, %fd168, %fd167;
	selp.f64 	%fd170, %fd167, %fd169, %p21;
	fma.rn.f64 	%fd171, %fd170, 0dBFF7666666666666, 0d3FE999999999999A;
	fma.rn.f64 	%fd172, %fd171, 0d4042D97C7F3321D2, %fd33;
	fma.rn.f64 	%fd188, %fd23, %fd172, %fd188;
	add.s32 	%r49, %r49, 1;
	setp.ne.s32 	%p22, %r49, 0;
	@%p22 bra 	$L__BB0_15;
$L__BB0_24:
	ld.param.u64 	%rd46, [_Z11gpupararealPdS_S_ddS_S_S_S_S_S_ii_param_10];
	ld.param.u64 	%rd45, [_Z11gpupararealPdS_S_ddS_S_S_S_S_S_ii_param_9];
	ld.param.u64 	%rd44, [_Z11gpupararealPdS_S_ddS_S_S_S_S_S_ii_param_8];
	ld.param.u64 	%rd43, [_Z11gpupararealPdS_S_ddS_S_S_S_S_S_ii_param_7];
	cvta.to.global.u64 	%rd31, %rd43;
	mul.wide.s32 	%rd32, %r1, 8;
	add.s64 	%rd33, %rd31, %rd32;
	st.global.f64 	[%rd33+8], %fd187;
	cvta.to.global.u64 	%rd34, %rd44;
	add.s64 	%rd35, %rd34, %rd32;
	st.global.f64 	[%rd35+8], %fd188;
	ld.global.f64 	%fd173, [%rd1+8];
	sub.f64 	%fd174, %fd187, %fd173;
	cvta.to.global.u64 	%rd36, %rd45;
	add.s64 	%rd37, %rd36, %rd32;
	st.global.f64 	[%rd37], %fd174;
	ld.global.f64 	%fd175, [%rd2+8];
	sub.f64 	%fd176, %fd188, %fd175;
	cvta.to.global.u64 	%rd38, %rd46;
	add.s64 	%rd39, %rd38, %rd32;
	st.global.f64 	[%rd39], %fd176;
$L__BB0_25:
	ret;

}
	// .globl	_Z13gpucorrectionPdS_S_S_S_S_i
.visible .entry _Z13gpucorrectionPdS_S_S_S_S_i(
	.param .u64 .ptr .align 1 _Z13gpucorrectionPdS_S_S_S_S_i_param_0,
	.param .u64 .ptr .align 1 _Z13gpucorrectionPdS_S_S_S_S_i_param_1,
	.param .u64 .ptr .align 1 _Z13gpucorrectionPdS_S_S_S_S_i_param_2,
	.param .u64 .ptr .align 1 _Z13gpucorrectionPdS_S_S_S_S_i_param_3,
	.param .u64 .ptr .align 1 _Z13gpucorrectionPdS_S_S_S_S_i_param_4,
	.param .u64 .ptr .align 1 _Z13gpucorrectionPdS_S_S_S_S_i_param_5,
	.param .u32 _Z13gpucorrectionPdS_S_S_S_S_i_param_6
)
{
	.reg .pred 	%p<2>;
	.reg .b32 	%r<6>;
	.reg .b64 	%rd<20>;
	.reg .b64 	%fd<7>;

	ld.param.u64 	%rd1, [_Z13gpucorrectionPdS_S_S_S_S_i_param_0];
	ld.param.u64 	%rd2, [_Z13gpucorrectionPdS_S_S_S_S_i_param_1];
	ld.param.u64 	%rd3, [_Z13gpucorrectionPdS_S_S_S_S_i_param_2];
	ld.param.u64 	%rd4, [_Z13gpucorrectionPdS_S_S_S_S_i_param_3];
	ld.param.u64 	%rd5, [_Z13gpucorrectionPdS_S_S_S_S_i_param_4];
	ld.param.u64 	%rd6, [_Z13gpucorrectionPdS_S_S_S_S_i_param_5];
	ld.param.u32 	%r2, [_Z13gpucorrectionPdS_S_S_S_S_i_param_6];
	mov.u32 	%r3, %tid.x;
	mov.u32 	%r4, %ctaid.x;
	mov.u32 	%r5, %ntid.x;
	mad.lo.s32 	%r1, %r4, %r5, %r3;
	setp.ge.s32 	%p1, %r1, %r2;
	@%p1 bra 	$L__BB1_2;
	cvta.to.global.u64 	%rd7, %rd3;
	cvta.to.global.u64 	%rd8, %rd1;
	cvta.to.global.u64 	%rd9, %rd5;
	cvta.to.global.u64 	%rd10, %rd4;
	cvta.to.global.u64 	%rd11, %rd2;
	cvta.to.global.u64 	%rd12, %rd6;
	mul.wide.s32 	%rd13, %r1, 8;
	add.s64 	%rd14, %rd7, %rd13;
	ld.global.f64 	%fd1, [%rd14];
	add.s64 	%rd15, %rd8, %rd13;
	ld.global.f64 	%fd2, [%rd15];
	add.f64 	%fd3, %fd1, %fd2;
	add.s64 	%rd16, %rd9, %rd13;
	st.global.f64 	[%rd16+8], %fd3;
	add.s64 	%rd17, %rd10, %rd13;
	ld.global.f64 	%fd4, [%rd17];
	add.s64 	%rd18, %rd11, %rd13;
	ld.global.f64 	%fd5, [%rd18];
	add.f64 	%fd6, %fd4, %fd5;
	add.s64 	%rd19, %rd12, %rd13;
	st.global.f64 	[%rd19+8], %fd6;
$L__BB1_2:
	ret;

}
.func  (.param .align 16 .b8 func_retval0[16]) __internal_trig_reduction_slowpathd(
	.param .b64 __internal_trig_reduction_slowpathd_param_0
)
{
	.local .align 8 .b8 	__local_depot2[40];
	.reg .b64 	%SP;
	.reg .b64 	%SPL;
	.reg .pred 	%p<10>;
	.reg .b32 	%r<47>;
	.reg .b64 	%rd<74>;
	.reg .b64 	%fd<5>;

	mov.u64 	%SPL, __local_depot2;
	ld.param.f64 	%fd4, [__internal_trig_reduction_slowpathd_param_0];
	add.u64 	%rd1, %SPL, 0;
	{
	.reg .b32 %temp; 
	mov.b64 	{%temp, %r1}, %fd4;
	}
	shr.u32 	%r2, %r1, 20;
	and.b32  	%r3, %r2, 2047;
	setp.eq.s32 	%p1, %r3, 2047;
	mov.b32 	%r46, 0;
	@%p1 bra 	$L__BB2_9;
	add.s32 	%r20, %r3, -1024;
	mov.b64 	%rd20, %fd4;
	shl.b64 	%rd2, %rd20, 11;
	shr.u32 	%r4, %r20, 6;
	sub.s32 	%r45, 15, %r4;
	sub.s32 	%r21, 19, %r4;
	setp.lt.u32 	%p2, %r20, 128;
	selp.b32 	%r6, 18, %r21, %p2;
	setp.ge.s32 	%p3, %r45, %r6;
	mov.b64 	%rd70, 0;
	@%p3 bra 	$L__BB2_4;
	add.s32 	%r23, %r6, %r4;
	neg.s32 	%r43, %r23;
	or.b64  	%rd3, %rd2, -9223372036854775808;
	mov.b64 	%rd70, 0;
	mov.b32 	%r42, 0;
	mov.u64 	%rd25, __cudart_i2opi_d;
	mov.u32 	%r44, %r45;
$L__BB2_3:
	.pragma "nounroll";
	mul.wide.s32 	%rd22, %r42, 8;
	add.s64 	%rd23, %rd1, %rd22;
	mul.wide.s32 	%rd24, %r44, 8;
	add.s64 	%rd26, %rd25, %rd24;
	ld.global.nc.u64 	%rd27, [%rd26];
	{
	.reg .u32 %r0, %r1, %r2, %r3, %alo, %ahi, %blo, %bhi, %clo, %chi;
	mov.b64 	{%alo,%ahi}, %rd27;
	mov.b64 	{%blo,%bhi}, %rd3;
	mov.b64 	{%clo,%chi}, %rd70;
	mad.lo.cc.u32 	%r0, %alo, %blo, %clo;
	madc.hi.cc.u32 	%r1, %alo, %blo, %chi;
	madc.hi.u32 	%r2, %alo, %bhi, 0;
	mad.lo.cc.u32 	%r1, %alo, %bhi, %r1;
	madc.hi.cc.u32 	%r2, %ahi, %blo, %r2;
	madc.hi.u32 	%r3, %ahi, %bhi, 0;
	mad.lo.cc.u32 	%r1, %ahi, %blo, %r1;
	madc.lo.cc.u32 	%r2, %ahi, %bhi, %r2;
	addc.u32 	%r3, %r3, 0;
	mov.b64 	%rd28, {%r0,%r1};
	mov.b64 	%rd70, {%r2,%r3};
	}
	st.local.u64 	[%rd23], %rd28;
	add.s32 	%r44, %r44, 1;
	add.s32 	%r43, %r43, 1;
	add.s32 	%r42, %r42, 1;
	setp.ne.s32 	%p4, %r43, -15;
	mov.u32 	%r45, %r6;
	@%p4 bra 	$L__BB2_3;
$L__BB2_4:
	cvt.s64.s32 	%rd29, %r45;
	cvt.u64.u32 	%rd30, %r4;
	add.s64 	%rd31, %rd30, %rd29;
	shl.b64 	%rd32, %rd31, 3;
	add.s64 	%rd33, %rd1, %rd32;
	st.local.u64 	[%rd33+-120], %rd70;
	and.b32  	%r15, %r2, 63;
	ld.local.u64 	%rd72, [%rd1+16];
	ld.local.u64 	%rd71, [%rd1+24];
	setp.eq.s32 	%p5, %r15, 0;
	@%p5 bra 	$L__BB2_6;
	shl.b64 	%rd34, %rd71, %r15;
	shr.u64 	%rd35, %rd72, 1;
	xor.b32  	%r24, %r15, 63;
	shr.u64 	%rd36, %rd35, %r24;
	or.b64  	%rd71, %rd34, %rd36;
	ld.local.u64 	%rd37, [%rd1+8];
	shl.b64 	%rd38, %rd72, %r15;
	shr.u64 	%rd39, %rd37, 1;
	shr.u64 	%rd40, %rd39, %r24;
	or.b64  	%rd72, %rd38, %rd40;
$L__BB2_6:
	and.b32  	%r25, %r1, -2147483648;
	shr.u64 	%rd41, %rd71, 62;
	cvt.u32.u64 	%r26, %rd41;
	mov.b64 	{%r27, %r28}, %rd71;
	mov.b64 	{%r29, %r30}, %rd72;
	shf.l.wrap.b32 	%r31, %r30, %r27, 2;
	shf.l.wrap.b32 	%r32, %r27, %r28, 2;
	mov.b64 	%rd42, {%r31, %r32};
	shl.b64 	%rd43, %rd72, 2;
	shr.u64 	%rd44, %rd42, 63;
	cvt.u32.u64 	%r33, %rd44;
	add.s32 	%r34, %r33, %r26;
	setp.eq.s32 	%p6, %r25, 0;
	neg.s32 	%r35, %r34;
	selp.b32 	%r46, %r34, %r35, %p6;
	setp.gt.s64 	%p7, %rd42, -1;
	mov.b64 	%rd45, 0;
	{
	.reg .u32 %r0, %r1, %r2, %r3, %a0, %a1, %a2, %a3, %b0, %b1, %b2, %b3;
	mov.b64 	{%a0,%a1}, %rd45;
	mov.b64 	{%a2,%a3}, %rd45;
	mov.b64 	{%b0,%b1}, %rd43;
	mov.b64 	{%b2,%b3}, %rd42;
	sub.cc.u32 	%r0, %a0, %b0;
	subc.cc.u32 	%r1, %a1, %b1;
	subc.cc.u32 	%r2, %a2, %b2;
	subc.u32 	%r3, %a3, %b3;
	mov.b64 	%rd46, {%r0,%r1};
	mov.b64 	%rd47, {%r2,%r3};
	}
	xor.b32  	%r36, %r25, -2147483648;
	selp.b64 	%rd73, %rd42, %rd47, %p7;
	selp.b64 	%rd14, %rd43, %rd46, %p7;
	selp.b32 	%r17, %r25, %r36, %p7;
	clz.b64 	%r37, %rd73;
	cvt.u64.u32 	%rd15, %r37;
	setp.eq.s32 	%p8, %r37, 0;
	@%p8 bra 	$L__BB2_8;
	cvt.u32.u64 	%r38, %rd15;
	and.b32  	%r39, %r38, 63;
	shl.b64 	%rd48, %rd73, %r39;
	shr.u64 	%rd49, %rd14, 1;
	not.b32 	%r40, %r38;
	and.b32  	%r41, %r40, 63;
	shr.u64 	%rd50, %rd49, %r41;
	or.b64  	%rd73, %rd48, %rd50;
$L__BB2_8:
	mov.b64 	%rd51, -3958705157555305931;
	{
	.reg .u32 %r0, %r1, %r2, %r3, %alo, %ahi, %blo, %bhi;
	mov.b64 	{%alo,%ahi}, %rd73;
	mov.b64 	{%blo,%bhi}, %rd51;
	mul.lo.u32 	%r0, %alo, %blo;
	mul.hi.u32 	%r1, %alo, %blo;
	mad.lo.cc.u32 	%r1, %alo, %bhi, %r1;
	madc.hi.u32 	%r2, %alo, %bhi, 0;
	mad.lo.cc.u32 	%r1, %ahi, %blo, %r1;
	madc.hi.cc.u32 	%r2, %ahi, %blo, %r2;
	madc.hi.u32 	%r3, %ahi, %bhi, 0;
	mad.lo.cc.u32 	%r2, %ahi, %bhi, %r2;
	addc.u32 	%r3, %r3, 0;
	mov.b64 	%rd52, {%r0,%r1};
	mov.b64 	%rd53, {%r2,%r3};
	}
	setp.gt.s64 	%p9, %rd53, 0;
	{
	.reg .u32 %r0, %r1, %r2, %r3, %a0, %a1, %a2, %a3, %b0, %b1, %b2, %b3;
	mov.b64 	{%a0,%a1}, %rd52;
	mov.b64 	{%a2,%a3}, %rd53;
	mov.b64 	{%b0,%b1}, %rd52;
	mov.b64 	{%b2,%b3}, %rd53;
	add.cc.u32 	%r0, %a0, %b0;
	addc.cc.u32 	%r1, %a1, %b1;
	addc.cc.u32 	%r2, %a2, %b2;
	addc.u32 	%r3, %a3, %b3;
	mov.b64 	%rd54, {%r0,%r1};
	mov.b64 	%rd55, {%r2,%r3};
	}
	selp.b64 	%rd56, %rd55, %rd53, %p9;
	selp.s64 	%rd57, -1, 0, %p9;
	sub.s64 	%rd58, %rd57, %rd15;
	cvt.u64.u32 	%rd59, %r17;
	shl.b64 	%rd60, %rd59, 32;
	add.s64 	%rd61, %rd56, 1;
	shr.u64 	%rd62, %rd61, 10;
	add.s64 	%rd63, %rd62, 1;
	shr.u64 	%rd64, %rd63, 1;
	shl.b64 	%rd65, %rd58, 52;
	add.s64 	%rd66, %rd65, %rd64;
	add.s64 	%rd67, %rd66, 4602678819172646912;
	or.b64  	%rd68, %rd67, %rd60;
	mov.b64 	%fd4, %rd68;
$L__BB2_9:
	st.param.f64 	[func_retval0], %fd4;
	st.param.b32 	[func_retval0+8], %r46;
	ret;

}


// ===== COMPILED SASS (sm_100) =====

	.target	sm_100

	.elftype	@"ET_EXEC"


//--------------------- .note.nv.tkinfo           --------------------------
	.section	.note.nv.tkinfo,"",@"SHT_NOTE"
	.sectionflags	@"SHF_NOTE_NV_TKINFO"
	.tkinfo
        /*0018*/ 	.word	0x00000002
        /*0030*/ 	.string	""
        /*0030*/ 	.string	"ptxas"
        /*0030*/ 	.string	"Cuda compilation tools, release 13.0, V13.0.88"
        /*0030*/ 	.string	"Build cuda_13.0.r13.0/compiler.36424714_0"
        /*0030*/ 	.string	"-arch sm_100 -m 64 "



//--------------------- .note.nv.cuinfo           --------------------------
	.section	.note.nv.cuinfo,"",@"SHT_NOTE"
	.sectionflags	@"SHF_NOTE_NV_CUINFO"
        /*0018*/ 	.short	0x0002
        /*001a*/ 	.short	0x0064
        /*001c*/ 	.short	0x0082
	.zero		2


//--------------------- .nv.info                  --------------------------
	.section	.nv.info,"",@"SHT_CUDA_INFO"
	.align	4


	//----- nvinfo : EIATTR_REGCOUNT
	.align		4
        /*0000*/ 	.byte	0x04, 0x2f
        /*0002*/ 	.short	(.L_3 - .L_2)
	.align		4
.L_2:
        /*0004*/ 	.word	index@(_Z11gpupararealPdS_S_ddS_S_S_S_S_S_ii)
        /*0008*/ 	.word	0x00000028


	//----- nvinfo : EIATTR_FRAME_SIZE
	.align		4
.L_3:
        /*000c*/ 	.byte	0x04, 0x11
        /*000e*/ 	.short	(.L_5 - .L_4)
	.align		4
.L_4:
        /*0010*/ 	.word	index@($_Z11gpupararealPdS_S_ddS_S_S_S_S_S_ii$__internal_trig_reduction_slowpathd)
        /*0014*/ 	.word	0x00000028


	//----- nvinfo : EIATTR_FRAME_SIZE
	.align		4
.L_5:
        /*0018*/ 	.byte	0x04, 0x11
        /*001a*/ 	.short	(.L_7 - .L_6)
	.align		4
.L_6:
        /*001c*/ 	.word	index@($__internal_0_$__cuda_sm20_div_rn_f64_full)
        /*0020*/ 	.word	0x00000028


	//----- nvinfo : EIATTR_FRAME_SIZE
	.align		4
.L_7:
        /*0024*/ 	.byte	0x04, 0x11
        /*0026*/ 	.short	(.L_9 - .L_8)
	.align		4
.L_8:
        /*0028*/ 	.word	index@(_Z11gpupararealPdS_S_ddS_S_S_S_S_S_ii)
        /*002c*/ 	.word	0x00000028


	//----- nvinfo : EIATTR_REGCOUNT
	.align		4
.L_9:
        /*0030*/ 	.byte	0x04, 0x2f
        /*0032*/ 	.short	(.L_11 - .L_10)
	.align		4
.L_10:
        /*0034*/ 	.word	index@(_Z13gpucorrectionPdS_S_S_S_S_i)
        /*0038*/ 	.word	0x00000010


	//----- nvinfo : EIATTR_FRAME_SIZE
	.align		4
.L_11:
        /*003c*/ 	.byte	0x04, 0x11
        /*003e*/ 	.short	(.L_13 - .L_12)
	.align		4
.L_12:
        /*0040*/ 	.word	index@(_Z13gpucorrectionPdS_S_S_S_S_i)
        /*0044*/ 	.word	0x00000000


	//----- nvinfo : EIATTR_MIN_STACK_SIZE
	.align		4
.L_13:
        /*0048*/ 	.byte	0x04, 0x12
        /*004a*/ 	.short	(.L_15 - .L_14)
	.align		4
.L_14:
        /*004c*/ 	.word	index@(_Z13gpucorrectionPdS_S_S_S_S_i)
        /*0050*/ 	.word	0x00000000


	//----- nvinfo : EIATTR_MIN_STACK_SIZE
	.align		4
.L_15:
        /*0054*/ 	.byte	0x04, 0x12
        /*0056*/ 	.short	(.L_17 - .L_16)
	.align		4
.L_16:
        /*0058*/ 	.word	index@(_Z11gpupararealPdS_S_ddS_S_S_S_S_S_ii)
        /*005c*/ 	.word	0x00000028
.L_17:


//--------------------- .nv.compat                --------------------------
	.section	.nv.compat,"",@"SHT_CUDA_COMPAT_INFO"
	.align	4
        /*0000*/ 	.byte	0x02, 0x09, 0x00, 0x00, 0x02, 0x02, 0x01, 0x00, 0x02, 0x05, 0x05, 0x00, 0x03, 0x07, 0x01, 0x01
        /*0010*/ 	.byte	0x02, 0x03, 0x00, 0x00, 0x02, 0x06, 0x01, 0x00, 0x04, 0x0b, 0x08, 0x00, 0x01, 0x00, 0x00, 0x00
        /*0020*/ 	.byte	0x00, 0x00, 0x00, 0x00


//--------------------- .nv.info._Z13gpucorrectionPdS_S_S_S_S_i --------------------------
	.section	.nv.info._Z13gpucorrectionPdS_S_S_S_S_i,"",@"SHT_CUDA_INFO"
	.sectionflags	@""
	.align	4


	//----- nvinfo : EIATTR_CUDA_API_VERSION
	.align		4
        /*0000*/ 	.byte	0x04, 0x37
        /*0002*/ 	.short	(.L_19 - .L_18)
.L_18:
        /*0004*/ 	.word	0x00000082


	//----- nvinfo : EIATTR_KPARAM_INFO
	.align		4
.L_19:
        /*0008*/ 	.byte	0x04, 0x17
        /*000a*/ 	.short	(.L_21 - .L_20)
.L_20:
        /*000c*/ 	.word	0x00000000
        /*0010*/ 	.short	0x0006
        /*0012*/ 	.short	0x0030
        /*0014*/ 	.byte	0x00, 0xf0, 0x11, 0x00


	//----- nvinfo : EIATTR_KPARAM_INFO
	.align		4
.L_21:
        /*0018*/ 	.byte	0x04, 0x17
        /*001a*/ 	.short	(.L_23 - .L_22)
.L_22:
        /*001c*/ 	.word	0x00000000
        /*0020*/ 	.short	0x0005
        /*0022*/ 	.short	0x0028
        /*0024*/ 	.byte	0x00, 0xf5, 0x21, 0x00


	//----- nvinfo : EIATTR_KPARAM_INFO
	.align		4
.L_23:
        /*0028*/ 	.byte	0x04, 0x17
        /*002a*/ 	.short	(.L_25 - .L_24)
.L_24:
        /*002c*/ 	.word	0x00000000
        /*0030*/ 	.short	0x0004
        /*0032*/ 	.short	0x0020
        /*0034*/ 	.byte	0x00, 0xf5, 0x21, 0x00


	//----- nvinfo : EIATTR_KPARAM_INFO
	.align		4
.L_25:
        /*0038*/ 	.byte	0x04, 0x17
        /*003a*/ 	.short	(.L_27 - .L_26)
.L_26:
        /*003c*/ 	.word	0x00000000
        /*0040*/ 	.short	0x0003
        /*0042*/ 	.short	0x0018
        /*0044*/ 	.byte	0x00, 0xf5, 0x21, 0x00


	//----- nvinfo : EIATTR_KPARAM_INFO
	.align		4
.L_27:
        /*0048*/ 	.byte	0x04, 0x17
        /*004a*/ 	.short	(.L_29 - .L_28)
.L_28:
        /*004c*/ 	.word	0x00000000
        /*0050*/ 	.short	0x0002
        /*0052*/ 	.short	0x0010
        /*0054*/ 	.byte	0x00, 0xf5, 0x21, 0x00


	//----- nvinfo : EIATTR_KPARAM_INFO
	.align		4
.L_29:
        /*0058*/ 	.byte	0x04, 0x17
        /*005a*/ 	.short	(.L_31 - .L_30)
.L_30:
        /*005c*/ 	.word	0x00000000
        /*0060*/ 	.short	0x0001
        /*0062*/ 	.short	0x0008
        /*0064*/ 	.byte	0x00, 0xf5, 0x21, 0x00


	//----- nvinfo : EIATTR_KPARAM_INFO
	.align		4
.L_31:
        /*0068*/ 	.byte	0x04, 0x17
        /*006a*/ 	.short	(.L_33 - .L_32)
.L_32:
        /*006c*/ 	.word	0x00000000
        /*0070*/ 	.short	0x0000
        /*0072*/ 	.short	0x0000
        /*0074*/ 	.byte	0x00, 0xf5, 0x21, 0x00


	//----- nvinfo : EIATTR_SPARSE_MMA_MASK
	.align		4
.L_33:
        /*0078*/ 	.byte	0x03, 0x50
        /*007a*/ 	.short	0x0000


	//----- nvinfo : EIATTR_MAXREG_COUNT
	.align		4
        /*007c*/ 	.byte	0x03, 0x1b
        /*007e*/ 	.short	0x00ff


	//----- nvinfo : EIATTR_MERCURY_ISA_VERSION
	.align		4
        /*0080*/ 	.byte	0x03, 0x5f
        /*0082*/ 	.short	0x0101


	//----- nvinfo : EIATTR_VRC_CTA_INIT_COUNT
	.align		4
        /*0084*/ 	.byte	0x02, 0x4a
	.zero		1
	.zero		1


	//----- nvinfo : EIATTR_EXIT_INSTR_OFFSETS
	.align		4
        /*0088*/ 	.byte	0x04, 0x1c
        /*008a*/ 	.short	(.L_35 - .L_34)


	//   ....[0]....
.L_34:
        /*008c*/ 	.word	0x00000070


	//   ....[1]....
        /*0090*/ 	.word	0x000001d0


	//----- nvinfo : EIATTR_CBANK_PARAM_SIZE
	.align		4
.L_35:
        /*0094*/ 	.byte	0x03, 0x19
        /*0096*/ 	.short	0x0034


	//----- nvinfo : EIATTR_PARAM_CBANK
	.align		4
        /*0098*/ 	.byte	0x04, 0x0a
        /*009a*/ 	.short	(.L_37 - .L_36)
	.align		4
.L_36:
        /*009c*/ 	.word	index@(.nv.constant0._Z13gpucorrectionPdS_S_S_S_S_i)
        /*00a0*/ 	.short	0x0380
        /*00a2*/ 	.short	0x0034


	//----- nvinfo : EIATTR_SW_WAR
	.align		4
.L_37:
        /*00a4*/ 	.byte	0x04, 0x36
        /*00a6*/ 	.short	(.L_39 - .L_38)
.L_38:
        /*00a8*/ 	.word	0x00000008
.L_39:


//--------------------- .nv.info._Z11gpupararealPdS_S_ddS_S_S_S_S_S_ii --------------------------
	.section	.nv.info._Z11gpupararealPdS_S_ddS_S_S_S_S_S_ii,"",@"SHT_CUDA_INFO"
	.sectionflags	@""
	.align	4


	//----- nvinfo : EIATTR_CUDA_API_VERSION
	.align		4
        /*0000*/ 	.byte	0x04, 0x37
        /*0002*/ 	.short	(.L_41 - .L_40)
.L_40:
        /*0004*/ 	.word	0x00000082


	//----- nvinfo : EIATTR_KPARAM_INFO
	.align		4
.L_41:
        /*0008*/ 	.byte	0x04, 0x17
        /*000a*/ 	.short	(.L_43 - .L_42)
.L_42:
        /*000c*/ 	.word	0x00000000
        /*0010*/ 	.short	0x000c
        /*0012*/ 	.short	0x005c
        /*0014*/ 	.byte	0x00, 0xf0, 0x11, 0x00


	//----- nvinfo : EIATTR_KPARAM_INFO
	.align		4
.L_43:
        /*0018*/ 	.byte	0x04, 0x17
        /*001a*/ 	.short	(.L_45 - .L_44)
.L_44:
        /*001c*/ 	.word	0x00000000
        /*0020*/ 	.short	0x000b
        /*0022*/ 	.short	0x0058
        /*0024*/ 	.byte	0x00, 0xf0, 0x11, 0x00


	//----- nvinfo : EIATTR_KPARAM_INFO
	.align		4
.L_45:
        /*0028*/ 	.byte	0x04, 0x17
        /*002a*/ 	.short	(.L_47 - .L_46)
.L_46:
        /*002c*/ 	.word	0x00000000
        /*0030*/ 	.short	0x000a
        /*0032*/ 	.short	0x0050
        /*0034*/ 	.byte	0x00, 0xf5, 0x21, 0x00


	//----- nvinfo : EIATTR_KPARAM_INFO
	.align		4
.L_47:
        /*0038*/ 	.byte	0x04, 0x17
        /*003a*/ 	.short	(.L_49 - .L_48)
.L_48:
        /*003c*/ 	.word	0x00000000
        /*0040*/ 	.short	0x0009
        /*0042*/ 	.short	0x0048
        /*0044*/ 	.byte	0x00, 0xf5, 0x21, 0x00


	//----- nvinfo : EIATTR_KPARAM_INFO
	.align		4
.L_49:
        /*0048*/ 	.byte	0x04, 0x17
        /*004a*/ 	.short	(.L_51 - .L_50)
.L_50:
        /*004c*/ 	.word	0x00000000
        /*0050*/ 	.short	0x0008
        /*0052*/ 	.short	0x0040
        /*0054*/ 	.byte	0x00, 0xf5, 0x21, 0x00


	//----- nvinfo : EIATTR_KPARAM_INFO
	.align		4
.L_51:
        /*0058*/ 	.byte	0x04, 0x17
        /*005a*/ 	.short	(.L_53 - .L_52)
.L_52:
        /*005c*/ 	.word	0x00000000
        /*0060*/ 	.short	0x0007
        /*0062*/ 	.short	0x0038
        /*0064*/ 	.byte	0x00, 0xf5, 0x21, 0x00


	//----- nvinfo : EIATTR_KPARAM_INFO
	.align		4
.L_53:
        /*0068*/ 	.byte	0x04, 0x17
        /*006a*/ 	.short	(.L_55 - .L_54)
.L_54:
        /*006c*/ 	.word	0x00000000
        /*0070*/ 	.short	0x0006
        /*0072*/ 	.short	0x0030
        /*0074*/ 	.byte	0x00, 0xf5, 0x21, 0x00


	//----- nvinfo : EIATTR_KPARAM_INFO
	.align		4
.L_55:
        /*0078*/ 	.byte	0x04, 0x17
        /*007a*/ 	.short	(.L_57 - .L_56)
.L_56:
        /*007c*/ 	.word	0x00000000
        /*0080*/ 	.short	0x0005
        /*0082*/ 	.short	0x0028
        /*0084*/ 	.byte	0x00, 0xf5, 0x21, 0x00


	//----- nvinfo : EIATTR_KPARAM_INFO
	.align		4
.L_57:
        /*0088*/ 	.byte	0x04, 0x17
        /*008a*/ 	.short	(.L_59 - .L_58)
.L_58:
        /*008c*/ 	.word	0x00000000
        /*0090*/ 	.short	0x0004
        /*0092*/ 	.short	0x0020
        /*0094*/ 	.byte	0x00, 0xf0, 0x21, 0x00


	//----- nvinfo : EIATTR_KPARAM_INFO
	.align		4
.L_59:
        /*0098*/ 	.byte	0x04, 0x17
        /*009a*/ 	.short	(.L_61 - .L_60)
.L_60:
        /*009c*/ 	.word	0x00000000
        /*00a0*/ 	.short	0x0003
        /*00a2*/ 	.short	0x0018
        /*00a4*/ 	.byte	0x00, 0xf0, 0x21, 0x00


	//----- nvinfo : EIATTR_KPARAM_INFO
	.align		4
.L_61:
        /*00a8*/ 	.byte	0x04, 0x17
        /*00aa*/ 	.short	(.L_63 - .L_62)
.L_62:
        /*00ac*/ 	.word	0x00000000
        /*00b0*/ 	.short	0x0002
        /*00b2*/ 	.short	0x0010
        /*00b4*/ 	.byte	0x00, 0xf5, 0x21, 0x00


	//----- nvinfo : EIATTR_KPARAM_INFO
	.align		4
.L_63:
        /*00b8*/ 	.byte	0x04, 0x17
        /*00ba*/ 	.short	(.L_65 - .L_64)
.L_64:
        /*00bc*/ 	.word	0x00000000
        /*00c0*/ 	.short	0x0001
        /*00c2*/ 	.short	0x0008
        /*00c4*/ 	.byte	0x00, 0xf5, 0x21, 0x00


	//----- nvinfo : EIATTR_KPARAM_INFO
	.align		4
.L_65:
        /*00c8*/ 	.byte	0x04, 0x17
        /*00ca*/ 	.short	(.L_67 - .L_66)
.L_66:
        /*00cc*/ 	.word	0x00000000
        /*00d0*/ 	.short	0x0000
        /*00d2*/ 	.short	0x0000
        /*00d4*/ 	.byte	0x00, 0xf5, 0x21, 0x00


	//----- nvinfo : EIATTR_SPARSE_MMA_MASK
	.align		4
.L_67:
        /*00d8*/ 	.byte	0x03, 0x50
        /*00da*/ 	.short	0x0000


	//----- nvinfo : EIATTR_MAXREG_COUNT
	.align		4
        /*00dc*/ 	.byte	0x03, 0x1b
        /*00de*/ 	.short	0x00ff


	//----- nvinfo : EIATTR_MERCURY_ISA_VERSION
	.align		4
        /*00e0*/ 	.byte	0x03, 0x5f
        /*00e2*/ 	.short	0x0101


	//----- nvinfo : EIATTR_VRC_CTA_INIT_COUNT
	.align		4
        /*00e4*/ 	.byte	0x02, 0x4a
	.zero		1
	.zero		1


	//----- nvinfo : EIATTR_EXIT_INSTR_OFFSETS
	.align		4
        /*00e8*/ 	.byte	0x04, 0x1c
        /*00ea*/ 	.short	(.L_69 - .L_68)


	//   ....[0]....
.L_68:
        /*00ec*/ 	.word	0x00000080


	//   ....[1]....
        /*00f0*/ 	.word	0x000018d0


	//----- nvinfo : EIATTR_CRS_STACK_SIZE
	.align		4
.L_69:
        /*00f4*/ 	.byte	0x04, 0x1e
        /*00f6*/ 	.short	(.L_71 - .L_70)
.L_70:
        /*00f8*/ 	.word	0x00000000


	//----- nvinfo : EIATTR_CBANK_PARAM_SIZE
	.align		4
.L_71:
        /*00fc*/ 	.byte	0x03, 0x19
        /*00fe*/ 	.short	0x0060


	//----- nvinfo : EIATTR_PARAM_CBANK
	.align		4
        /*0100*/ 	.byte	0x04, 0x0a
        /*0102*/ 	.short	(.L_73 - .L_72)
	.align		4
.L_72:
        /*0104*/ 	.word	index@(.nv.constant0._Z11gpupararealPdS_S_ddS_S_S_S_S_S_ii)
        /*0108*/ 	.short	0x0380
        /*010a*/ 	.short	0x0060


	//----- nvinfo : EIATTR_SW_WAR
	.align		4
.L_73:
        /*010c*/ 	.byte	0x04, 0x36
        /*010e*/ 	.short	(.L_75 - .L_74)
.L_74:
        /*0110*/ 	.word	0x00000008
.L_75:


//--------------------- .nv.callgraph             --------------------------
	.section	.nv.callgraph,"",@"SHT_CUDA_CALLGRAPH"
	.align	4
	.sectionentsize	8
	.align		4
        /*0000*/ 	.word	0x00000000
	.align		4
        /*0004*/ 	.word	0xffffffff
	.align		4
        /*0008*/ 	.word	0x00000000
	.align		4
        /*000c*/ 	.word	0xfffffffe
	.align		4
        /*0010*/ 	.word	0x00000000
	.align		4
        /*0014*/ 	.word	0xfffffffd
	.align		4
        /*0018*/ 	.word	0x00000000
	.align		4
        /*001c*/ 	.word	0xfffffffc


//--------------------- .nv.constant4             --------------------------
	.section	.nv.constant4,"a",@progbits
	.align	8
	.align		8
.nv.constant4:
        /*0000*/ 	.dword	__cudart_i2opi_d
	.align		8
        /*0008*/ 	.dword	__cudart_sin_cos_coeffs


//--------------------- .text._Z13gpucorrectionPdS_S_S_S_S_i --------------------------
	.section	.text._Z13gpucorrectionPdS_S_S_S_S_i,"ax",@progbits
	.align	128
        .global         _Z13gpucorrectionPdS_S_S_S_S_i
        .type           _Z13gpucorrectionPdS_S_S_S_S_i,@function
        .size           _Z13gpucorrectionPdS_S_S_S_S_i,(.L_x_34 - _Z13gpucorrectionPdS_S_S_S_S_i)
        .other          _Z13gpucorrectionPdS_S_S_S_S_i,@"STO_CUDA_ENTRY STV_DEFAULT"
_Z13gpucorrectionPdS_S_S_S_S_i:
.text._Z13gpucorrectionPdS_S_S_S_S_i:
[----:B------:R-:W-:Y:S01]  /*0000*/  LDC R1, c[0x0][0x37c] ;  /* 0x0000df00ff017b82 */ /* 0x000fe20000000800 */
[----:B------:R-:W0:Y:S07]  /*0010*/  S2R R0, SR_TID.X ;  /* 0x0000000000007919 */ /* 0x000e2e0000002100 */
[----:B------:R-:W0:Y:S01]  /*0020*/  S2UR UR4, SR_CTAID.X ;  /* 0x00000000000479c3 */ /* 0x000e220000002500 */
[----:B------:R-:W1:Y:S07]  /*0030*/  LDCU UR5, c[0x0][0x3b0] ;  /* 0x00007600ff0577ac */ /* 0x000e6e0008000800 */
[----:B------:R-:W0:Y:S02]  /*0040*/  LDC R3, c[0x0][0x360] ;  /* 0x0000d800ff037b82 */ /* 0x000e240000000800 */
[----:B0-----:R-:W-:-:S05]  /*0050*/  IMAD R0, R3, UR4, R0 ;  /* 0x0000000403007c24 */ /* 0x001fca000f8e0200 */
[----:B-1----:R-:W-:-:S13]  /*0060*/  ISETP.GE.AND P0, PT, R0, UR5, PT ;  /* 0x0000000500007c0c */ /* 0x002fda000bf06270 */
[----:B------:R-:W-:Y:S05]  /*0070*/  @P0 EXIT ;  /* 0x000000000000094d */ /* 0x000fea0003800000 */
[----:B------:R-:W0:Y:S01]  /*0080*/  LDC.64 R2, c[0x0][0x390] ;  /* 0x0000e400ff027b82 */ /* 0x000e220000000a00 */
[----:B------:R-:W1:Y:S07]  /*0090*/  LDCU.64 UR4, c[0x0][0x358] ;  /* 0x00006b00ff0477ac */ /* 0x000e6e0008000a00 */
[----:B------:R-:W2:Y:S08]  /*00a0*/  LDC.64 R4, c[0x0][0x380] ;  /* 0x0000e000ff047b82 */ /* 0x000eb00000000a00 */
[----:B------:R-:W3:Y:S01]  /*00b0*/  LDC.64 R8, c[0x0][0x3a0] ;  /* 0x0000e800ff087b82 */ /* 0x000ee20000000a00 */
[----:B0-----:R-:W-:-:S07]  /*00c0*/  IMAD.WIDE R2, R0, 0x8, R2 ;  /* 0x0000000800027825 */ /* 0x001fce00078e0202 */
[----:B------:R-:W0:Y:S01]  /*00d0*/  LDC.64 R10, c[0x0][0x398] ;  /* 0x0000e600ff0a7b82 */ /* 0x000e220000000a00 */
[----:B-1----:R-:W4:Y:S01]  /*00e0*/  LDG.E.64 R2, desc[UR4][R2.64] ;  /* 0x0000000402027981 */ /* 0x002f22000c1e1b00 */
[----:B--2---:R-:W-:-:S06]  /*00f0*/  IMAD.WIDE R4, R0, 0x8, R4 ;  /* 0x0000000800047825 */ /* 0x004fcc00078e0204 */
[----:B------:R-:W1:Y:S01]  /*0100*/  LDC.64 R12, c[0x0][0x388] ;  /* 0x0000e200ff0c7b82 */ /* 0x000e620000000a00 */
[----:B------:R-:W4:Y:S01]  /*0110*/  LDG.E.64 R4, desc[UR4][R4.64] ;  /* 0x0000000404047981 */ /* 0x000f22000c1e1b00 */
[----:B---3--:R-:W-:-:S04]  /*0120*/  IMAD.WIDE R8, R0, 0x8, R8 ;  /* 0x0000000800087825 */ /* 0x008fc800078e0208 */
[----:B0-----:R-:W-:-:S04]  /*0130*/  IMAD.WIDE R10, R0, 0x8, R10 ;  /* 0x00000008000a7825 */ /* 0x001fc800078e020a */
[C---:B-1----:R-:W-:Y:S01]  /*0140*/  IMAD.WIDE R12, R0.reuse, 0x8, R12 ;  /* 0x00000008000c7825 */ /* 0x042fe200078e020c */
[----:B----4-:R-:W-:Y:S01]  /*0150*/  DADD R6, R2, R4 ;  /* 0x0000000002067229 */ /* 0x010fe20000000004 */
[----:B------:R-:W0:Y:S06]  /*0160*/  LDC.64 R4, c[0x0][0x3a8] ;  /* 0x0000ea00ff047b82 */ /* 0x000e2c0000000a00 */
[----:B------:R-:W-:Y:S04]  /*0170*/  STG.E.64 desc[UR4][R8.64+0x8], R6 ;  /* 0x0000080608007986 */ /* 0x000fe8000c101b04 */
[----:B------:R-:W2:Y:S04]  /*0180*/  LDG.E.64 R10, desc[UR4][R10.64] ;  /* 0x000000040a0a7981 */ /* 0x000ea8000c1e1b00 */
[----:B------:R-:W2:Y:S01]  /*0190*/  LDG.E.64 R12, desc[UR4][R12.64] ;  /* 0x000000040c0c7981 */ /* 0x000ea2000c1e1b00 */
[----:B0-----:R-:W-:Y:S01]  /*01a0*/  IMAD.WIDE R4, R0, 0x8, R4 ;  /* 0x0000000800047825 */ /* 0x001fe200078e0204 */
[----:B--2---:R-:W-:-:S07]  /*01b0*/  DADD R2, R10, R12 ;  /* 0x000000000a027229 */ /* 0x004fce000000000c */
[----:B------:R-:W-:Y:S01]  /*01c0*/  STG.E.64 desc[UR4][R4.64+0x8], R2 ;  /* 0x0000080204007986 */ /* 0x000fe2000c101b04 */
[----:B------:R-:W-:Y:S05]  /*01d0*/  EXIT ;  /* 0x000000000000794d */ /* 0x000fea0003800000 */
.L_x_0:
[----:B------:R-:W-:-:S00]  /*01e0*/  BRA `(.L_x_0) ;  /* 0xfffffffc00fc7947 */ /* 0x000fc0000383ffff */
[----:B------:R-:W-:-:S00]  /*01f0*/  NOP ;  /* 0x0000000000007918 */ /* 0x000fc00000000000 */
        /* <DEDUP_REMOVED lines=8> */
.L_x_34:


//--------------------- .text._Z11gpupararealPdS_S_ddS_S_S_S_S_S_ii --------------------------
	.section	.text._Z11gpupararealPdS_S_ddS_S_S_S_S_S_ii,"ax",@progbits
	.align	128
        .global         _Z11gpupararealPdS_S_ddS_S_S_S_S_S_ii
        .type           _Z11gpupararealPdS_S_ddS_S_S_S_S_S_ii,@function
        .size           _Z11gpupararealPdS_S_ddS_S_S_S_S_S_ii,(.L_x_33 - _Z11gpupararealPdS_S_ddS_S_S_S_S_S_ii)
        .other          _Z11gpupararealPdS_S_ddS_S_S_S_S_S_ii,@"STO_CUDA_ENTRY STV_DEFAULT"
_Z11gpupararealPdS_S_ddS_S_S_S_S_S_ii:
.text._Z11gpupararealPdS_S_ddS_S_S_S_S_S_ii:
[----:B------:R-:W0:Y:S01]  /*0000*/  LDC R1, c[0x0][0x37c] ;  /* 0x0000df00ff017b82 */ /* 0x000e220000000800 */
[----:B------:R-:W1:Y:S07]  /*0010*/  S2R R0, SR_TID.X ;  /* 0x0000000000007919 */ /* 0x000e6e0000002100 */
[----:B------:R-:W1:Y:S01]  /*0020*/  S2UR UR4, SR_CTAID.X ;  /* 0x00000000000479c3 */ /* 0x000e620000002500 */
[----:B------:R-:W2:Y:S01]  /*0030*/  LDCU UR5, c[0x0][0x3d8] ;  /* 0x00007b00ff0577ac */ /* 0x000ea20008000800 */
[----:B0-----:R-:W-:-:S06]  /*0040*/  VIADD R1, R1, 0xffffffd8 ;  /* 0xffffffd801017836 */ /* 0x001fcc0000000000 */
[----:B------:R-:W1:Y:S02]  /*0050*/  LDC R3, c[0x0][0x360] ;  /* 0x0000d800ff037b82 */ /* 0x000e640000000800 */
[----:B-1----:R-:W-:-:S05]  /*0060*/  IMAD R0, R3, UR4, R0 ;  /* 0x0000000403007c24 */ /* 0x002fca000f8e0200 */
[----:B--2---:R-:W-:-:S13]  /*0070*/  ISETP.GE.AND P0, PT, R0, UR5, PT ;  /* 0x0000000500007c0c */ /* 0x004fda000bf06270 */
[----:B------:R-:W-:Y:S05]  /*0080*/  @P0 EXIT ;  /* 0x000000000000094d */ /* 0x000fea0003800000 */
[----:B------:R-:W0:Y:S01]  /*0090*/  LDC.64 R14, c[0x0][0x390] ;  /* 0x0000e400ff0e7b82 */ /* 0x000e220000000a00 */
[----:B------:R-:W1:Y:S07]  /*00a0*/  LDCU.64 UR4, c[0x0][0x358] ;  /* 0x00006b00ff0477ac */ /* 0x000e6e0008000a00 */
[----:B------:R-:W2:Y:S08]  /*00b0*/  LDC.64 R2, c[0x0][0x380] ;  /* 0x0000e000ff027b82 */ /* 0x000eb00000000a00 */
[----:B------:R-:W3:Y:S01]  /*00c0*/  LDC.64 R4, c[0x0][0x388] ;  /* 0x0000e200ff047b82 */ /* 0x000ee20000000a00 */
[----:B------:R-:W4:Y:S01]  /*00d0*/  LDCU UR6, c[0x0][0x3a0] ;  /* 0x00007400ff0677ac */ /* 0x000f220008000800 */
[----:B------:R-:W0:Y:S02]  /*00e0*/  LDCU.64 UR20, c[0x0][0x3a0] ;  /* 0x00007400ff1477ac */ /* 0x000e240008000a00 */
[----:B0-----:R-:W-:-:S04]  /*00f0*/  IMAD.WIDE R14, R0, 0x8, R14 ;  /* 0x00000008000e7825 */ /* 0x001fc800078e020e */
[----:B------:R-:W0:Y:S01]  /*0100*/  LDC R17, c[0x0][0x3a4] ;  /* 0x0000e900ff117b82 */ /* 0x000e220000000800 */
[----:B------:R-:W0:Y:S01]  /*0110*/  LDCU.64 UR14, c[0x0][0x3a0] ;  /* 0x00007400ff0e77ac */ /* 0x000e220008000a00 */
[----:B-1----:R-:W4:Y:S01]  /*0120*/  LDG.E.64 R10, desc[UR4][R14.64] ;  /* 0x000000040e0a7981 */ /* 0x002f22000c1e1b00 */
[----:B------:R-:W1:Y:S01]  /*0130*/  LDCU.64 UR10, c[0x0][0x398] ;  /* 0x00007300ff0a77ac */ /* 0x000e620008000a00 */
[C---:B--2---:R-:W-:Y:S02]  /*0140*/  IMAD.WIDE R2, R0.reuse, 0x8, R2 ;  /* 0x0000000800027825 */ /* 0x044fe400078e0202 */
[----:B------:R2:W5:Y:S01]  /*0150*/  LDG.E.64 R12, desc[UR4][R14.64+0x8] ;  /* 0x000008040e0c7981 */ /* 0x000562000c1e1b00 */
[----:B------:R-:W0:Y:S03]  /*0160*/  LDCU.64 UR16, c[0x0][0x398] ;  /* 0x00007300ff1077ac */ /* 0x000e260008000a00 */
[----:B------:R2:W5:Y:S01]  /*0170*/  LDG.E.64 R8, desc[UR4][R2.64] ;  /* 0x0000000402087981 */ /* 0x000562000c1e1b00 */
[----:B------:R-:W0:Y:S01]  /*0180*/  LDCU.64 UR12, c[0x4][0x8] ;  /* 0x01000100ff0c77ac */ /* 0x000e220008000a00 */
[----:B---3--:R-:W-:Y:S01]  /*0190*/  IMAD.WIDE R4, R0, 0x8, R4 ;  /* 0x0000000800047825 */ /* 0x008fe200078e0204 */
[----:B------:R-:W3:Y:S04]  /*01a0*/  LDCU.64 UR18, c[0x4][0x8] ;  /* 0x01000100ff1277ac */ /* 0x000ee80008000a00 */
[----:B------:R2:W5:Y:S01]  /*01b0*/  LDG.E.64 R6, desc[UR4][R4.64] ;  /* 0x0000000404067981 */ /* 0x000562000c1e1b00 */
[----:B------:R-:W-:Y:S01]  /*01c0*/  UMOV UR8, 0x9999999a ;  /* 0x9999999a00087882 */ /* 0x000fe20000000000 */
[----:B------:R-:W-:Y:S01]  /*01d0*/  UMOV UR9, 0x3fe99999 ;  /* 0x3fe9999900097882 */ /* 0x000fe20000000000 */
[----:B------:R-:W-:Y:S01]  /*01e0*/  BSSY.RECONVERGENT B0, `(.L_x_1) ;  /* 0x000015e000007945 */ /* 0x000fe20003800200 */
[----:B----4-:R-:W-:-:S14]  /*01f0*/  DSETP.GEU.AND P0, PT, R10, UR8, PT ;  /* 0x000000080a007e2a */ /* 0x010fdc000bf0e000 */
[----:B0123--:R-:W-:Y:S05]  /*0200*/  @P0 BRA `(.L_x_2) ;  /* 0x0000000800bc0947 */ /* 0x00ffea0003800000 */
[----:B------:R-:W0:Y:S01]  /*0210*/  LDCU UR7, c[0x0][0x3a4] ;  /* 0x00007480ff0777ac */ /* 0x000e220008000800 */
[----:B------:R-:W1:Y:S01]  /*0220*/  LDC.64 R20, c[0x0][0x3a0] ;  /* 0x0000e800ff147b82 */ /* 0x000e620000000a00 */
[----:B------:R-:W-:Y:S01]  /*0230*/  IMAD.MOV.U32 R14, RZ, RZ, 0x1 ;  /* 0x00000001ff0e7424 */ /* 0x000fe200078e00ff */
[----:B-----5:R-:W-:Y:S01]  /*0240*/  DADD R12, -R10, R12 ;  /* 0x000000000a0c7229 */ /* 0x020fe2000000010c */
[----:B------:R-:W-:Y:S09]  /*0250*/  BSSY.RECONVERGENT B1, `(.L_x_3) ;  /* 0x0000012000017945 */ /* 0x000ff20003800200 */
[----:B------:R-:W-:Y:S01]  /*0260*/  FSETP.GEU.AND P1, PT, |R13|, 6.5827683646048100446e-37, PT ;  /* 0x036000000d00780b */ /* 0x000fe20003f2e200 */
[----:B0-----:R-:W1:Y:S02]  /*0270*/  MUFU.RCP64H R15, UR7 ;  /* 0x00000007000f7d08 */ /* 0x001e640008001800 */
[----:B-1----:R-:W-:-:S08]  /*0280*/  DFMA R18, R14, -R20, 1 ;  /* 0x3ff000000e12742b */ /* 0x002fd00000000814 */
[----:B------:R-:W-:-:S08]  /*0290*/  DFMA R18, R18, R18, R18 ;  /* 0x000000121212722b */ /* 0x000fd00000000012 */
[----:B------:R-:W-:-:S08]  /*02a0*/  DFMA R18, R14, R18, R14 ;  /* 0x000000120e12722b */ /* 0x000fd0000000000e */
[----:B------:R-:W-:-:S08]  /*02b0*/  DFMA R14, R18, -R20, 1 ;  /* 0x3ff00000120e742b */ /* 0x000fd00000000814 */
[----:B------:R-:W-:-:S08]  /*02c0*/  DFMA R14, R18, R14, R18 ;  /* 0x0000000e120e722b */ /* 0x000fd00000000012 */
[----:B------:R-:W-:-:S08]  /*02d0*/  DMUL R10, R12, R14 ;  /* 0x0000000e0c0a7228 */ /* 0x000fd00000000000 */
[----:B------:R-:W-:-:S08]  /*02e0*/  DFMA R18, R10, -R20, R12 ;  /* 0x800000140a12722b */ /* 0x000fd0000000000c */
[----:B------:R-:W-:-:S10]  /*02f0*/  DFMA R10, R14, R18, R10 ;  /* 0x000000120e0a722b */ /* 0x000fd4000000000a */
[----:B------:R-:W-:-:S05]  /*0300*/  FFMA R14, RZ, UR7, R11 ;  /* 0x00000007ff0e7c23 */ /* 0x000fca000800000b */
[----:B------:R-:W-:-:S13]  /*0310*/  FSETP.GT.AND P0, PT, |R14|, 1.469367938527859385e-39, PT ;  /* 0x001000000e00780b */ /* 0x000fda0003f04200 */
[----:B------:R-:W-:Y:S05]  /*0320*/  @P0 BRA P1, `(.L_x_4) ;  /* 0x0000000000100947 */ /* 0x000fea0000800000 */
[----:B------:R-:W-:Y:S01]  /*0330*/  IMAD.MOV.U32 R14, RZ, RZ, R12 ;  /* 0x000000ffff0e7224 */ /* 0x000fe200078e000c */
[----:B------:R-:W-:Y:S01]  /*0340*/  MOV R18, 0x370 ;  /* 0x0000037000127802 */ /* 0x000fe20000000f00 */
[----:B------:R-:W-:-:S07]  /*0350*/  IMAD.MOV.U32 R15, RZ, RZ, R13 ;  /* 0x000000ffff0f7224 */ /* 0x000fce00078e000d */
[----:B------:R-:W-:Y:S05]  /*0360*/  CALL.REL.NOINC `($__internal_0_$__cuda_sm20_div_rn_f64_full) ;  /* 0x00000014005c7944 */ /* 0x000fea0003c00000 */
.L_x_4:
[----:B------:R-:W-:Y:S05]  /*0370*/  BSYNC.RECONVERGENT B1 ;  /* 0x0000000000017941 */ /* 0x000fea0003800200 */
.L_x_3:
[----:B------:R-:W-:Y:S02]  /*0380*/  IMAD.MOV.U32 R13, RZ, RZ, 0x3fe00000 ;  /* 0x3fe00000ff0d7424 */ /* 0x000fe400078e00ff */
[----:B------:R-:W-:-:S03]  /*0390*/  IMAD.MOV.U32 R12, RZ, RZ, RZ ;  /* 0x000000ffff0c7224 */ /* 0x000fc600078e00ff */
[----:B------:R-:W-:-:S06]  /*03a0*/  LOP3.LUT R13, R13, 0x80000000, R11, 0xb8, !PT ;  /* 0x800000000d0d7812 */ /* 0x000fcc00078eb80b */
[----:B------:R-:W-:-:S06]  /*03b0*/  DADD.RZ R10, R12, R10 ;  /* 0x000000000c0a7229 */ /* 0x000fcc000000c00a */
[----:B------:R-:W0:Y:S02]  /*03c0*/  F2I.F64.TRUNC R24, R10 ;  /* 0x0000000a00187311 */ /* 0x000e24000030d100 */
[----:B0-----:R-:W-:-:S13]  /*03d0*/  ISETP.GE.AND P0, PT, R24, 0x1, PT ;  /* 0x000000011800780c */ /* 0x001fda0003f06270 */
[----:B------:R-:W-:Y:S05]  /*03e0*/  @!P0 BRA `(.L_x_5) ;  /* 0x0000001000f48947 */ /* 0x000fea0003800000 */
[----:B------:R-:W0:Y:S01]  /*03f0*/  LDC.64 R10, c[0x0][0x3a0] ;  /* 0x0000e800ff0a7b82 */ /* 0x000e220000000a00 */
[----:B------:R-:W-:Y:S01]  /*0400*/  BSSY.RECONVERGENT B1, `(.L_x_6) ;  /* 0x000008e000017945 */ /* 0x000fe20003800200 */
[----:B------:R-:W-:Y:S01]  /*0410*/  IMAD.MOV R24, RZ, RZ, -R24 ;  /* 0x000000ffff187224 */ /* 0x000fe200078e0a18 */
[----:B0-----:R-:W-:-:S11]  /*0420*/  DMUL R10, R10, 0.5 ;  /* 0x3fe000000a0a7828 */ /* 0x001fd60000000000 */
.L_x_11:
[----:B------:R-:W-:Y:S01]  /*0430*/  DADD R28, R6, -UR10 ;  /* 0x8000000a061c7e29 */ /* 0x000fe20008000000 */
[----:B------:R-:W-:Y:S07]  /*0440*/  BSSY.RECONVERGENT B2, `(.L_x_7) ;  /* 0x000001c000027945 */ /* 0x000fee0003800200 */
[----:B------:R-:W-:-:S08]  /*0450*/  DFMA R16, R28, UR14, R8 ;  /* 0x0000000e1c107c2b */ /* 0x000fd00008000008 */
[----:B------:R-:W-:-:S14]  /*0460*/  DSETP.NEU.AND P0, PT, |R16|, +INF , PT ;  /* 0x7ff000001000742a */ /* 0x000fdc0003f0d200 */
[----:B------:R-:W-:Y:S01]  /*0470*/  @!P0 DMUL R26, RZ, R16 ;  /* 0x00000010ff1a8228 */ /* 0x000fe20000000000 */
[----:B------:R-:W-:Y:S01]  /*0480*/  @!P0 IMAD.MOV.U32 R25, RZ, RZ, RZ ;  /* 0x000000ffff198224 */ /* 0x000fe200078e00ff */
[----:B------:R-:W-:Y:S09]  /*0490*/  @!P0 BRA `(.L_x_8) ;  /* 0x0000000000588947 */ /* 0x000ff20003800000 */
[----:B------:R-:W-:Y:S01]  /*04a0*/  UMOV UR8, 0x6dc9c883 ;  /* 0x6dc9c88300087882 */ /* 0x000fe20000000000 */
[----:B------:R-:W-:Y:S01]  /*04b0*/  UMOV UR9, 0x3fe45f30 ;  /* 0x3fe45f3000097882 */ /* 0x000fe20000000000 */
[C---:B------:R-:W-:Y:S02]  /*04c0*/  DSETP.GE.AND P0, PT, |R16|.reuse, 2.14748364800000000000e+09, PT ;  /* 0x41e000001000742a */ /* 0x040fe40003f06200 */
[----:B------:R-:W-:Y:S01]  /*04d0*/  DMUL R12, R16, UR8 ;  /* 0x00000008100c7c28 */ /* 0x000fe20008000000 */
[----:B------:R-:W-:Y:S01]  /*04e0*/  UMOV UR8, 0x54442d18 ;  /* 0x54442d1800087882 */ /* 0x000fe20000000000 */
[----:B------:R-:W-:-:S04]  /*04f0*/  UMOV UR9, 0x3ff921fb ;  /* 0x3ff921fb00097882 */ /* 0x000fc80000000000 */
[----:B------:R-:W0:Y:S08]  /*0500*/  F2I.F64 R25, R12 ;  /* 0x0000000c00197311 */ /* 0x000e300000301100 */
[----:B0-----:R-:W0:Y:S02]  /*0510*/  I2F.F64 R26, R25 ;  /* 0x00000019001a7312 */ /* 0x001e240000201c00 */
[----:B0-----:R-:W-:Y:S01]  /*0520*/  DFMA R14, R26, -UR8, R16 ;  /* 0x800000081a0e7c2b */ /* 0x001fe20008000010 */
[----:B------:R-:W-:Y:S01]  /*0530*/  UMOV UR8, 0x33145c00 ;  /* 0x33145c0000087882 */ /* 0x000fe20000000000 */
[----:B------:R-:W-:-:S06]  /*0540*/  UMOV UR9, 0x3c91a626 ;  /* 0x3c91a62600097882 */ /* 0x000fcc0000000000 */
[----:B------:R-:W-:Y:S01]  /*0550*/  DFMA R14, R26, -UR8, R14 ;  /* 0x800000081a0e7c2b */ /* 0x000fe2000800000e */
[----:B------:R-:W-:Y:S01]  /*0560*/  UMOV UR8, 0x252049c0 ;  /* 0x252049c000087882 */ /* 0x000fe20000000000 */
[----:B------:R-:W-:-:S06]  /*0570*/  UMOV UR9, 0x397b839a ;  /* 0x397b839a00097882 */ /* 0x000fcc0000000000 */
[----:B------:R-:W-:Y:S01]  /*0580*/  DFMA R26, R26, -UR8, R14 ;  /* 0x800000081a1a7c2b */ /* 0x000fe2000800000e */
[----:B------:R-:W-:Y:S10]  /*0590*/  @!P0 BRA `(.L_x_8) ;  /* 0x0000000000188947 */ /* 0x000ff40003800000 */
[----:B------:R-:W-:Y:S01]  /*05a0*/  IMAD.MOV.U32 R25, RZ, RZ, R17 ;  /* 0x000000ffff197224 */ /* 0x000fe200078e0011 */
[----:B------:R-:W-:-:S07]  /*05b0*/  MOV R30, 0x5d0 ;  /* 0x000005d0001e7802 */ /* 0x000fce0000000f00 */
[----:B------:R-:W-:Y:S05]  /*05c0*/  CALL.REL.NOINC `($_Z11gpupararealPdS_S_ddS_S_S_S_S_S_ii$__internal_trig_reduction_slowpathd) ;  /* 0x0000001800407944 */ /* 0x000fea0003c00000 */
[----:B------:R-:W-:Y:S02]  /*05d0*/  IMAD.MOV.U32 R25, RZ, RZ, R15 ;  /* 0x000000ffff197224 */ /* 0x000fe400078e000f */
[----:B------:R-:W-:Y:S02]  /*05e0*/  IMAD.MOV.U32 R26, RZ, RZ, R12 ;  /* 0x000000ffff1a7224 */ /* 0x000fe400078e000c */
[----:B------:R-:W-:-:S07]  /*05f0*/  IMAD.MOV.U32 R27, RZ, RZ, R13 ;  /* 0x000000ffff1b7224 */ /* 0x000fce00078e000d */
.L_x_8:
[----:B------:R-:W-:Y:S05]  /*0600*/  BSYNC.RECONVERGENT B2 ;  /* 0x0000000000027941 */ /* 0x000fea0003800200 */
.L_x_7:
[----:B------:R-:W-:-:S05]  /*0610*/  IMAD.SHL.U32 R12, R25, 0x40, RZ ;  /* 0x00000040190c7824 */ /* 0x000fca00078e00ff */
[----:B------:R-:W-:-:S04]  /*0620*/  LOP3.LUT R12, R12, 0x40, RZ, 0xc0, !PT ;  /* 0x000000400c0c7812 */ /* 0x000fc800078ec0ff */
[----:B------:R-:W-:-:S05]  /*0630*/  IADD3 R34, P0, PT, R12, UR12, RZ ;  /* 0x0000000c0c227c10 */ /* 0x000fca000ff1e0ff */
[----:B------:R-:W-:-:S05]  /*0640*/  IMAD.X R35, RZ, RZ, UR13, P0 ;  /* 0x0000000dff237e24 */ /* 0x000fca00080e06ff */
[----:B------:R-:W2:Y:S04]  /*0650*/  LDG.E.128.CONSTANT R12, desc[UR4][R34.64] ;  /* 0x00000004220c7981 */ /* 0x000ea8000c1e9d00 */
[----:B------:R-:W3:Y:S04]  /*0660*/  LDG.E.128.CONSTANT R16, desc[UR4][R34.64+0x10] ;  /* 0x0000100422107981 */ /* 0x000ee8000c1e9d00 */
[----:B------:R-:W4:Y:S01]  /*0670*/  LDG.E.128.CONSTANT R20, desc[UR4][R34.64+0x20] ;  /* 0x0000200422147981 */ /* 0x000f22000c1e9d00 */
[----:B------:R-:W-:Y:S01]  /*0680*/  LOP3.LUT R30, R25, 0x1, RZ, 0xc0, !PT ;  /* 0x00000001191e7812 */ /* 0x000fe200078ec0ff */
[----:B------:R-:W-:Y:S01]  /*0690*/  IMAD.MOV.U32 R32, RZ, RZ, 0x20fd8164 ;  /* 0x20fd8164ff207424 */ /* 0x000fe200078e00ff */
[----:B------:R-:W-:Y:S01]  /*06a0*/  UMOV UR8, 0xcccccccd ;  /* 0xcccccccd00087882 */ /* 0x000fe20000000000 */
[----:B------:R-:W-:Y:S01]  /*06b0*/  UMOV UR9, 0x3fe4cccc ;  /* 0x3fe4cccc00097882 */ /* 0x000fe20000000000 */
[----:B------:R-:W-:Y:S01]  /*06c0*/  ISETP.NE.U32.AND P0, PT, R30, 0x1, PT ;  /* 0x000000011e00780c */ /* 0x000fe20003f05070 */
[----:B------:R-:W-:Y:S01]  /*06d0*/  IMAD.MOV.U32 R30, RZ, RZ, 0x3da8ff83 ;  /* 0x3da8ff83ff1e7424 */ /* 0x000fe200078e00ff */
[----:B------:R-:W-:Y:S02]  /*06e0*/  BSSY.RECONVERGENT B2, `(.L_x_9) ;  /* 0x0000037000027945 */ /* 0x000fe40003800200 */
[----:B------:R-:W-:-:S02]  /*06f0*/  FSEL R32, R32, -8.06006814911005101289e+34, !P0 ;  /* 0xf9785eba20207808 */ /* 0x000fc40004000000 */
[----:B------:R-:W-:Y:S01]  /*0700*/  FSEL R33, -R30, 0.11223486810922622681, !P0 ;  /* 0x3de5db651e217808 */ /* 0x000fe20004000100 */
[----:B------:R-:W-:-:S08]  /*0710*/  DMUL R30, R26, R26 ;  /* 0x0000001a1a1e7228 */ /* 0x000fd00000000000 */
[----:B--2---:R-:W-:-:S08]  /*0720*/  DFMA R12, R30, R32, R12 ;  /* 0x000000201e0c722b */ /* 0x004fd0000000000c */
[----:B------:R-:W-:-:S08]  /*0730*/  DFMA R12, R30, R12, R14 ;  /* 0x0000000c1e0c722b */ /* 0x000fd0000000000e */
[----:B---3--:R-:W-:Y:S01]  /*0740*/  DFMA R12, R30, R12, R16 ;  /* 0x0000000c1e0c722b */ /* 0x008fe20000000010 */
[----:B------:R-:W-:Y:S02]  /*0750*/  IMAD.MOV.U32 R16, RZ, RZ, -0x66666666 ;  /* 0x9999999aff107424 */ /* 0x000fe400078e00ff */
[----:B------:R-:W-:-:S05]  /*0760*/  IMAD.MOV.U32 R17, RZ, RZ, 0x3fe99999 ;  /* 0x3fe99999ff117424 */ /* 0x000fca00078e00ff */
[----:B------:R-:W-:-:S08]  /*0770*/  DFMA R12, R30, R12, R18 ;  /* 0x0000000c1e0c722b */ /* 0x000fd00000000012 */
[----:B----4-:R-:W-:-:S08]  /*0780*/  DFMA R12, R30, R12, R20 ;  /* 0x0000000c1e0c722b */ /* 0x010fd00000000014 */
[----:B------:R-:W-:-:S08]  /*0790*/  DFMA R12, R30, R12, R22 ;  /* 0x0000000c1e0c722b */ /* 0x000fd00000000016 */
[----:B------:R-:W-:Y:S02]  /*07a0*/  DFMA R26, R12, R26, R26 ;  /* 0x0000001a0c1a722b */ /* 0x000fe4000000001a */
[----:B------:R-:W-:-:S10]  /*07b0*/  DFMA R12, R30, R12, 1 ;  /* 0x3ff000001e0c742b */ /* 0x000fd4000000000c */
[----:B------:R-:W-:Y:S02]  /*07c0*/  FSEL R14, R12, R26, !P0 ;  /* 0x0000001a0c0e7208 */ /* 0x000fe40004000000 */
[----:B------:R-:W-:Y:S02]  /*07d0*/  FSEL R15, R13, R27, !P0 ;  /* 0x0000001b0d0f7208 */ /* 0x000fe40004000000 */
[----:B------:R-:W-:-:S04]  /*07e0*/  LOP3.LUT P0, RZ, R25, 0x2, RZ, 0xc0, !PT ;  /* 0x0000000219ff7812 */ /* 0x000fc8000780c0ff */
[----:B------:R-:W-:-:S10]  /*07f0*/  DADD R12, RZ, -R14 ;  /* 0x00000000ff0c7229 */ /* 0x000fd4000000080e */
[----:B------:R-:W-:Y:S02]  /*0800*/  FSEL R26, R14, R12, !P0 ;  /* 0x0000000c0e1a7208 */ /* 0x000fe40004000000 */
[----:B------:R-:W-:-:S06]  /*0810*/  FSEL R27, R15, R13, !P0 ;  /* 0x0000000d0f1b7208 */ /* 0x000fcc0004000000 */
[----:B------:R-:W-:Y:S01]  /*0820*/  DFMA R26, R26, -UR8, R16 ;  /* 0x800000081a1a7c2b */ /* 0x000fe20008000010 */
[----:B------:R-:W-:Y:S01]  /*0830*/  UMOV UR8, 0x7f3321d2 ;  /* 0x7f3321d200087882 */ /* 0x000fe20000000000 */
[----:B------:R-:W-:-:S06]  /*0840*/  UMOV UR9, 0x4042d97c ;  /* 0x4042d97c00097882 */ /* 0x000fcc0000000000 */
[----:B------:R-:W-:-:S08]  /*0850*/  DMUL R26, R26, UR8 ;  /* 0x000000081a1a7c28 */ /* 0x000fd00008000000 */
[----:B------:R-:W-:-:S08]  /*0860*/  DFMA R12, R26, UR14, R6 ;  /* 0x0000000e1a0c7c2b */ /* 0x000fd00008000006 */
[----:B------:R-:W-:-:S08]  /*0870*/  DADD R12, R12, -R6 ;  /* 0x000000000c0c7229 */ /* 0x000fd00000000806 */
[----:B------:R-:W-:-:S08]  /*0880*/  DADD R12, R28, R12 ;  /* 0x000000001c0c7229 */ /* 0x000fd0000000000c */
[----:B------:R-:W-:-:S08]  /*0890*/  DFMA R8, R10, R12, R8 ;  /* 0x0000000c0a08722b */ /* 0x000fd00000000008 */
        /* <DEDUP_REMOVED lines=21> */
[----:B------:R-:W-:Y:S01]  /*09f0*/  MOV R30, 0xa20 ;  /* 0x00000a20001e7802 */ /* 0x000fe20000000f00 */
[----:B------:R-:W-:-:S07]  /*0a00*/  IMAD.MOV.U32 R25, RZ, RZ, R9 ;  /* 0x000000ffff197224 */ /* 0x000fce00078e0009 */
[----:B------:R-:W-:Y:S05]  /*0a10*/  CALL.REL.NOINC `($_Z11gpupararealPdS_S_ddS_S_S_S_S_S_ii$__internal_trig_reduction_slowpathd) ;  /* 0x00000014002c7944 */ /* 0x000fea0003c00000 */
[----:B------:R-:W-:Y:S02]  /*0a20*/  IMAD.MOV.U32 R25, RZ, RZ, R15 ;  /* 0x000000ffff197224 */ /* 0x000fe400078e000f */
[----:B------:R-:W-:Y:S02]  /*0a30*/  IMAD.MOV.U32 R28, RZ, RZ, R12 ;  /* 0x000000ffff1c7224 */ /* 0x000fe400078e000c */
[----:B------:R-:W-:-:S07]  /*0a40*/  IMAD.MOV.U32 R29, RZ, RZ, R13 ;  /* 0x000000ffff1d7224 */ /* 0x000fce00078e000d */
.L_x_10:
[----:B------:R-:W-:Y:S05]  /*0a50*/  BSYNC.RECONVERGENT B2 ;  /* 0x0000000000027941 */ /* 0x000fea0003800200 */
.L_x_9:
        /* <DEDUP_REMOVED lines=12> */
[----:B------:R-:W-:-:S02]  /*0b20*/  IMAD.MOV.U32 R30, RZ, RZ, 0x3da8ff83 ;  /* 0x3da8ff83ff1e7424 */ /* 0x000fc400078e00ff */
[----:B------:R-:W-:Y:S01]  /*0b30*/  VIADD R24, R24, 0x1 ;  /* 0x0000000118187836 */ /* 0x000fe20000000000 */
[----:B------:R-:W-:Y:S02]  /*0b40*/  FSEL R32, R32, -8.06006814911005101289e+34, !P0 ;  /* 0xf9785eba20207808 */ /* 0x000fe40004000000 */
        /* <DEDUP_REMOVED lines=17> */
[----:B------:R-:W-:Y:S02]  /*0c60*/  FSEL R13, R15, R13, !P0 ;  /* 0x0000000d0f0d7208 */ /* 0x000fe40004000000 */
[----:B------:R-:W-:-:S04]  /*0c70*/  ISETP.NE.AND P0, PT, R24, RZ, PT ;  /* 0x000000ff1800720c */ /* 0x000fc80003f05270 */
[----:B------:R-:W-:Y:S01]  /*0c80*/  DFMA R12, R12, -UR8, R16 ;  /* 0x800000080c0c7c2b */ /* 0x000fe20008000010 */
[----:B------:R-:W-:Y:S01]  /*0c90*/  UMOV UR8, 0x7f3321d2 ;  /* 0x7f3321d200087882 */ /* 0x000fe20000000000 */
[----:B------:R-:W-:-:S06]  /*0ca0*/  UMOV UR9, 0x4042d97c ;  /* 0x4042d97c00097882 */ /* 0x000fcc0000000000 */
[----:B------:R-:W-:-:S08]  /*0cb0*/  DFMA R12, R12, UR8, R26 ;  /* 0x000000080c0c7c2b */ /* 0x000fd0000800001a */
[----:B------:R-:W-:Y:S01]  /*0cc0*/  DFMA R6, R10, R12, R6 ;  /* 0x0000000c0a06722b */ /* 0x000fe20000000006 */
[----:B------:R-:W-:Y:S10]  /*0cd0*/  @P0 BRA `(.L_x_11) ;  /* 0xfffffff400d40947 */ /* 0x000ff4000383ffff */
[----:B------:R-:W-:Y:S05]  /*0ce0*/  BSYNC.RECONVERGENT B1 ;  /* 0x0000000000017941 */ /* 0x000fea0003800200 */
.L_x_6:
[----:B------:R-:W-:Y:S05]  /*0cf0*/  BRA `(.L_x_5) ;  /* 0x0000000800b07947 */ /* 0x000fea0003800000 */
.L_x_2:
        /* <DEDUP_REMOVED lines=22> */
.L_x_13:
[----:B------:R-:W-:Y:S05]  /*0e60*/  BSYNC.RECONVERGENT B1 ;  /* 0x0000000000017941 */ /* 0x000fea0003800200 */
.L_x_12:
        /* <DEDUP_REMOVED lines=8> */
[----:B------:R-:W-:Y:S01]  /*0ef0*/  IMAD.MOV R24, RZ, RZ, -R24 ;  /* 0x000000ffff187224 */ /* 0x000fe200078e0a18 */
[----:B0-----:R-:W-:-:S11]  /*0f00*/  DMUL R10, R10, 0.5 ;  /* 0x3fe000000a0a7828 */ /* 0x001fd60000000000 */
.L_x_18:
        /* <DEDUP_REMOVED lines=29> */
.L_x_15:
[----:B------:R-:W-:Y:S05]  /*10e0*/  BSYNC.RECONVERGENT B1 ;  /* 0x0000000000017941 */ /* 0x000fea0003800200 */
.L_x_14:
        /* <DEDUP_REMOVED lines=68> */
.L_x_17:
[----:B------:R-:W-:Y:S05]  /*1530*/  BSYNC.RECONVERGENT B1 ;  /* 0x0000000000017941 */ /* 0x000fea0003800200 */
.L_x_16:
        /* <DEDUP_REMOVED lines=40> */
.L_x_5:
[----:B------:R-:W-:Y:S05]  /*17c0*/  BSYNC.RECONVERGENT B0 ;  /* 0x0000000000007941 */ /* 0x000fea0003800200 */
.L_x_1:
[----:B------:R-:W0:Y:S08]  /*17d0*/  LDC.64 R10, c[0x0][0x3b8] ;  /* 0x0000ee00ff0a7b82 */ /* 0x000e300000000a00 */
[----:B------:R-:W1:Y:S08]  /*17e0*/  LDC.64 R12, c[0x0][0x3c0] ;  /* 0x0000f000ff0c7b82 */ /* 0x000e700000000a00 */
[----:B------:R-:W2:Y:S01]  /*17f0*/  LDC.64 R16, c[0x0][0x3c8] ;  /* 0x0000f200ff107b82 */ /* 0x000ea20000000a00 */
[----:B0-----:R-:W-:-:S07]  /*1800*/  IMAD.WIDE R10, R0, 0x8, R10 ;  /* 0x00000008000a7825 */ /* 0x001fce00078e020a */
[----:B------:R-:W0:Y:S01]  /*1810*/  LDC.64 R20, c[0x0][0x3d0] ;  /* 0x0000f400ff147b82 */ /* 0x000e220000000a00 */
[----:B------:R-:W-:Y:S01]  /*1820*/  STG.E.64 desc[UR4][R10.64+0x8], R8 ;  /* 0x000008080a007986 */ /* 0x000fe2000c101b04 */
[----:B-1----:R-:W-:-:S05]  /*1830*/  IMAD.WIDE R12, R0, 0x8, R12 ;  /* 0x00000008000c7825 */ /* 0x002fca00078e020c */
[----:B------:R-:W-:Y:S04]  /*1840*/  STG.E.64 desc[UR4][R12.64+0x8], R6 ;  /* 0x000008060c007986 */ /* 0x000fe8000c101b04 */
[----:B------:R-:W3:Y:S01]  /*1850*/  LDG.E.64 R2, desc[UR4][R2.64+0x8] ;  /* 0x0000080402027981 */ /* 0x000ee2000c1e1b00 */
[----:B--2---:R-:W-:Y:S01]  /*1860*/  IMAD.WIDE R16, R0, 0x8, R16 ;  /* 0x0000000800107825 */ /* 0x004fe200078e0210 */
[----:B---3--:R-:W-:-:S07]  /*1870*/  DADD R14, -R2, R8 ;  /* 0x00000000020e7229 */ /* 0x008fce0000000108 */
[----:B------:R-:W-:Y:S04]  /*1880*/  STG.E.64 desc[UR4][R16.64], R14 ;  /* 0x0000000e10007986 */ /* 0x000fe8000c101b04 */
[----:B------:R-:W2:Y:S01]  /*1890*/  LDG.E.64 R4, desc[UR4][R4.64+0x8] ;  /* 0x0000080404047981 */ /* 0x000ea2000c1e1b00 */
[----:B0-----:R-:W-:Y:S01]  /*18a0*/  IMAD.WIDE R20, R0, 0x8, R20 ;  /* 0x0000000800147825 */ /* 0x001fe200078e0214 */
[----:B--2---:R-:W-:-:S07]  /*18b0*/  DADD R18, -R4, R6 ;  /* 0x0000000004127229 */ /* 0x004fce0000000106 */
[----:B------:R-:W-:Y:S01]  /*18c0*/  STG.E.64 desc[UR4][R20.64], R18 ;  /* 0x0000001214007986 */ /* 0x000fe2000c101b04 */
[----:B------:R-:W-:Y:S05]  /*18d0*/  EXIT ;  /* 0x000000000000794d */ /* 0x000fea0003800000 */
        .weak           $__internal_0_$__cuda_sm20_div_rn_f64_full
        .type           $__internal_0_$__cuda_sm20_div_rn_f64_full,@function
        .size           $__internal_0_$__cuda_sm20_div_rn_f64_full,($_Z11gpupararealPdS_S_ddS_S_S_S_S_S_ii$__internal_trig_reduction_slowpathd - $__internal_0_$__cuda_sm20_div_rn_f64_full)
$__internal_0_$__cuda_sm20_div_rn_f64_full:
[C---:B------:R-:W-:Y:S01]  /*18e0*/  FSETP.GEU.AND P0, PT, |R17|.reuse, 1.469367938527859385e-39, PT ;  /* 0x001000001100780b */ /* 0x040fe20003f0e200 */
[----:B------:R-:W-:Y:S01]  /*18f0*/  IMAD.U32 R10, RZ, RZ, UR6 ;  /* 0x00000006ff0a7e24 */ /* 0x000fe2000f8e00ff */
[----:B------:R-:W-:Y:S01]  /*1900*/  LOP3.LUT R11, R17, 0x800fffff, RZ, 0xc0, !PT ;  /* 0x800fffff110b7812 */ /* 0x000fe200078ec0ff */
[----:B------:R-:W-:Y:S01]  /*1910*/  IMAD.U32 R12, RZ, RZ, UR6 ;  /* 0x00000006ff0c7e24 */ /* 0x000fe2000f8e00ff */
[----:B------:R-:W-:Y:S01]  /*1920*/  FSETP.GEU.AND P2, PT, |R15|, 1.469367938527859385e-39, PT ;  /* 0x001000000f00780b */ /* 0x000fe20003f4e200 */
[----:B------:R-:W-:Y:S01]  /*1930*/  IMAD.MOV.U32 R24, RZ, RZ, 0x1 ;  /* 0x00000001ff187424 */ /* 0x000fe200078e00ff */
[----:B------:R-:W-:Y:S01]  /*1940*/  LOP3.LUT R13, R11, 0x3ff00000, RZ, 0xfc, !PT ;  /* 0x3ff000000b0d7812 */ /* 0x000fe200078efcff */
[----:B------:R-:W-:Y:S01]  /*1950*/  IMAD.MOV.U32 R11, RZ, RZ, R17 ;  /* 0x000000ffff0b7224 */ /* 0x000fe200078e0011 */
[----:B------:R-:W-:Y:S01]  /*1960*/  LOP3.LUT R19, R15, 0x7ff00000, RZ, 0xc0, !PT ;  /* 0x7ff000000f137812 */ /* 0x000fe200078ec0ff */
[----:B------:R-:W-:Y:S01]  /*1970*/  BSSY.RECONVERGENT B2, `(.L_x_19) ;  /* 0x0000051000027945 */ /* 0x000fe20003800200 */
[----:B------:R-:W-:-:S03]  /*1980*/  LOP3.LUT R22, R17, 0x7ff00000, RZ, 0xc0, !PT ;  /* 0x7ff0000011167812 */ /* 0x000fc600078ec0ff */
[----:B------:R-:W-:Y:S01]  /*1990*/  @!P0 DMUL R12, R10, 8.98846567431157953865e+307 ;  /* 0x7fe000000a0c8828 */ /* 0x000fe20000000000 */
[----:B------:R-:W-:-:S03]  /*19a0*/  ISETP.GE.U32.AND P1, PT, R19, R22, PT ;  /* 0x000000161300720c */ /* 0x000fc60003f26070 */
[----:B------:R-:W-:Y:S02]  /*19b0*/  @!P2 LOP3.LUT R16, R11, 0x7ff00000, RZ, 0xc0, !PT ;  /* 0x7ff000000b10a812 */ /* 0x000fe400078ec0ff */
[----:B------:R-:W0:Y:S02]  /*19c0*/  MUFU.RCP64H R25, R13 ;  /* 0x0000000d00197308 */ /* 0x000e240000001800 */
[----:B------:R-:W-:Y:S01]  /*19d0*/  @!P2 ISETP.GE.U32.AND P3, PT, R19, R16, PT ;  /* 0x000000101300a20c */ /* 0x000fe20003f66070 */
[----:B------:R-:W-:Y:S01]  /*19e0*/  IMAD.MOV.U32 R16, RZ, RZ, R14 ;  /* 0x000000ffff107224 */ /* 0x000fe200078e000e */
[----:B0-----:R-:W-:-:S08]  /*19f0*/  DFMA R20, R24, -R12, 1 ;  /* 0x3ff000001814742b */ /* 0x001fd0000000080c */
[----:B------:R-:W-:Y:S01]  /*1a00*/  DFMA R26, R20, R20, R20 ;  /* 0x00000014141a722b */ /* 0x000fe20000000014 */
[----:B------:R-:W-:-:S05]  /*1a10*/  IMAD.MOV.U32 R20, RZ, RZ, 0x1ca00000 ;  /* 0x1ca00000ff147424 */ /* 0x000fca00078e00ff */
[C---:B------:R-:W-:Y:S02]  /*1a20*/  @!P2 SEL R21, R20.reuse, 0x63400000, !P3 ;  /* 0x634000001415a807 */ /* 0x040fe40005800000 */
[----:B------:R-:W-:Y:S01]  /*1a30*/  DFMA R24, R24, R26, R24 ;  /* 0x0000001a1818722b */ /* 0x000fe20000000018 */
[----:B------:R-:W-:Y:S01]  /*1a40*/  SEL R17, R20, 0x63400000, !P1 ;  /* 0x6340000014117807 */ /* 0x000fe20004800000 */
[----:B------:R-:W-:Y:S01]  /*1a50*/  @!P2 IMAD.MOV.U32 R26, RZ, RZ, RZ ;  /* 0x000000ffff1aa224 */ /* 0x000fe200078e00ff */
[--C-:B------:R-:W-:Y:S02]  /*1a60*/  @!P2 LOP3.LUT R21, R21, 0x80000000, R15.reuse, 0xf8, !PT ;  /* 0x800000001515a812 */ /* 0x100fe400078ef80f */
[----:B------:R-:W-:Y:S02]  /*1a70*/  LOP3.LUT R17, R17, 0x800fffff, R15, 0xf8, !PT ;  /* 0x800fffff11117812 */ /* 0x000fe400078ef80f */
[----:B------:R-:W-:Y:S01]  /*1a80*/  @!P2 LOP3.LUT R27, R21, 0x100000, RZ, 0xfc, !PT ;  /* 0x00100000151ba812 */ /* 0x000fe200078efcff */
[----:B------:R-:W-:-:S05]  /*1a90*/  DFMA R28, R24, -R12, 1 ;  /* 0x3ff00000181c742b */ /* 0x000fca000000080c */
[----:B------:R-:W-:-:S03]  /*1aa0*/  @!P2 DFMA R16, R16, 2, -R26 ;  /* 0x400000001010a82b */ /* 0x000fc6000000081a */
[----:B------:R-:W-:Y:S01]  /*1ab0*/  DFMA R24, R24, R28, R24 ;  /* 0x0000001c1818722b */ /* 0x000fe20000000018 */
[----:B------:R-:W-:Y:S02]  /*1ac0*/  IMAD.MOV.U32 R29, RZ, RZ, R19 ;  /* 0x000000ffff1d7224 */ /* 0x000fe400078e0013 */
[----:B------:R-:W-:Y:S01]  /*1ad0*/  IMAD.MOV.U32 R28, RZ, RZ, R22 ;  /* 0x000000ffff1c7224 */ /* 0x000fe200078e0016 */
[----:B------:R-:W-:-:S03]  /*1ae0*/  @!P0 LOP3.LUT R28, R13, 0x7ff00000, RZ, 0xc0, !PT ;  /* 0x7ff000000d1c8812 */ /* 0x000fc600078ec0ff */
[----:B------:R-:W-:Y:S01]  /*1af0*/  @!P2 LOP3.LUT R29, R17, 0x7ff00000, RZ, 0xc0, !PT ;  /* 0x7ff00000111da812 */ /* 0x000fe200078ec0ff */
[----:B------:R-:W-:Y:S01]  /*1b00*/  DMUL R26, R24, R16 ;  /* 0x00000010181a7228 */ /* 0x000fe20000000000 */
[----:B------:R-:W-:-:S03]  /*1b10*/  VIADD R30, R28, 0xffffffff ;  /* 0xffffffff1c1e7836 */ /* 0x000fc60000000000 */
[----:B------:R-:W-:-:S04]  /*1b20*/  VIADD R21, R29, 0xffffffff ;  /* 0xffffffff1d157836 */ /* 0x000fc80000000000 */
[----:B------:R-:W-:Y:S01]  /*1b30*/  DFMA R22, R26, -R12, R16 ;  /* 0x8000000c1a16722b */ /* 0x000fe20000000010 */
[----:B------:R-:W-:-:S04]  /*1b40*/  ISETP.GT.U32.AND P0, PT, R21, 0x7feffffe, PT ;  /* 0x7feffffe1500780c */ /* 0x000fc80003f04070 */
[----:B------:R-:W-:-:S03]  /*1b50*/  ISETP.GT.U32.OR P0, PT, R30, 0x7feffffe, P0 ;  /* 0x7feffffe1e00780c */ /* 0x000fc60000704470 */
[----:B------:R-:W-:-:S10]  /*1b60*/  DFMA R22, R24, R22, R26 ;  /* 0x000000161816722b */ /* 0x000fd4000000001a */
[----:B------:R-:W-:Y:S05]  /*1b70*/  @P0 BRA `(.L_x_20) ;  /* 0x00000000006c0947 */ /* 0x000fea0003800000 */
[----:B------:R-:W-:-:S04]  /*1b80*/  LOP3.LUT R24, R11, 0x7ff00000, RZ, 0xc0, !PT ;  /* 0x7ff000000b187812 */ /* 0x000fc800078ec0ff */
[CC--:B------:R-:W-:Y:S02]  /*1b90*/  VIADDMNMX R14, R19.reuse, -R24.reuse, 0xb9600000, !PT ;  /* 0xb9600000130e7446 */ /* 0x0c0fe40007800918 */
[----:B------:R-:W-:Y:S02]  /*1ba0*/  ISETP.GE.U32.AND P0, PT, R19, R24, PT ;  /* 0x000000181300720c */ /* 0x000fe40003f06070 */
[----:B------:R-:W-:Y:S02]  /*1bb0*/  VIMNMX R14, PT, PT, R14, 0x46a00000, PT ;  /* 0x46a000000e0e7848 */ /* 0x000fe40003fe0100 */
[----:B------:R-:W-:-:S05]  /*1bc0*/  SEL R19, R20, 0x63400000, !P0 ;  /* 0x6340000014137807 */ /* 0x000fca0004000000 */
[----:B------:R-:W-:Y:S02]  /*1bd0*/  IMAD.IADD R19, R14, 0x1, -R19 ;  /* 0x000000010e137824 */ /* 0x000fe400078e0a13 */
[----:B------:R-:W-:Y:S02]  /*1be0*/  IMAD.MOV.U32 R14, RZ, RZ, RZ ;  /* 0x000000ffff0e7224 */ /* 0x000fe400078e00ff */
[----:B------:R-:W-:-:S06]  /*1bf0*/  VIADD R15, R19, 0x7fe00000 ;  /* 0x7fe00000130f7836 */ /* 0x000fcc0000000000 */
[----:B------:R-:W-:-:S10]  /*1c00*/  DMUL R20, R22, R14 ;  /* 0x0000000e16147228 */ /* 0x000fd40000000000 */
[----:B------:R-:W-:-:S13]  /*1c10*/  FSETP.GTU.AND P0, PT, |R21|, 1.469367938527859385e-39, PT ;  /* 0x001000001500780b */ /* 0x000fda0003f0c200 */
[----:B------:R-:W-:Y:S05]  /*1c20*/  @P0 BRA `(.L_x_21) ;  /* 0x0000000000940947 */ /* 0x000fea0003800000 */
[----:B------:R-:W-:Y:S01]  /*1c30*/  DFMA R12, R22, -R12, R16 ;  /* 0x8000000c160c722b */ /* 0x000fe20000000010 */
[----:B------:R-:W-:-:S09]  /*1c40*/  IMAD.MOV.U32 R14, RZ, RZ, RZ ;  /* 0x000000ffff0e7224 */ /* 0x000fd200078e00ff */
[C---:B------:R-:W-:Y:S02]  /*1c50*/  FSETP.NEU.AND P0, PT, R13.reuse, RZ, PT ;  /* 0x000000ff0d00720b */ /* 0x040fe40003f0d000 */
[----:B------:R-:W-:-:S04]  /*1c60*/  LOP3.LUT R17, R13, 0x80000000, R11, 0x48, !PT ;  /* 0x800000000d117812 */ /* 0x000fc800078e480b */
[----:B------:R-:W-:-:S07]  /*1c70*/  LOP3.LUT R15, R17, R15, RZ, 0xfc, !PT ;  /* 0x0000000f110f7212 */ /* 0x000fce00078efcff */
[----:B------:R-:W-:Y:S05]  /*1c80*/  @!P0 BRA `(.L_x_21) ;  /* 0x00000000007c8947 */ /* 0x000fea0003800000 */
[----:B------:R-:W-:Y:S01]  /*1c90*/  IMAD.MOV R11, RZ, RZ, -R19 ;  /* 0x000000ffff0b7224 */ /* 0x000fe200078e0a13 */
[----:B------:R-:W-:Y:S01]  /*1ca0*/  DMUL.RP R14, R22, R14 ;  /* 0x0000000e160e7228 */ /* 0x000fe20000008000 */
[----:B------:R-:W-:-:S06]  /*1cb0*/  IMAD.MOV.U32 R10, RZ, RZ, RZ ;  /* 0x000000ffff0a7224 */ /* 0x000fcc00078e00ff */
[----:B------:R-:W-:-:S03]  /*1cc0*/  DFMA R10, R20, -R10, R22 ;  /* 0x8000000a140a722b */ /* 0x000fc60000000016 */
[----:B------:R-:W-:-:S03]  /*1cd0*/  LOP3.LUT R17, R15, R17, RZ, 0x3c, !PT ;  /* 0x000000110f117212 */ /* 0x000fc600078e3cff */
[----:B------:R-:W-:-:S04]  /*1ce0*/  IADD3 R10, PT, PT, -R19, -0x43300000, RZ ;  /* 0xbcd00000130a7810 */ /* 0x000fc80007ffe1ff */
[----:B------:R-:W-:-:S04]  /*1cf0*/  FSETP.NEU.AND P0, PT, |R11|, R10, PT ;  /* 0x0000000a0b00720b */ /* 0x000fc80003f0d200 */
[----:B------:R-:W-:Y:S02]  /*1d00*/  FSEL R20, R14, R20, !P0 ;  /* 0x000000140e147208 */ /* 0x000fe40004000000 */
[----:B------:R-:W-:Y:S01]  /*1d10*/  FSEL R21, R17, R21, !P0 ;  /* 0x0000001511157208 */ /* 0x000fe20004000000 */
[----:B------:R-:W-:Y:S06]  /*1d20*/  BRA `(.L_x_21) ;  /* 0x0000000000547947 */ /* 0x000fec0003800000 */
.L_x_20:
[----:B------:R-:W-:-:S14]  /*1d30*/  DSETP.NAN.AND P0, PT, R14, R14, PT ;  /* 0x0000000e0e00722a */ /* 0x000fdc0003f08000 */
[----:B------:R-:W-:Y:S05]  /*1d40*/  @P0 BRA `(.L_x_22) ;  /* 0x0000000000440947 */ /* 0x000fea0003800000 */
[----:B------:R-:W-:-:S14]  /*1d50*/  DSETP.NAN.AND P0, PT, R10, R10, PT ;  /* 0x0000000a0a00722a */ /* 0x000fdc0003f08000 */
[----:B------:R-:W-:Y:S05]  /*1d60*/  @P0 BRA `(.L_x_23) ;  /* 0x0000000000300947 */ /* 0x000fea0003800000 */
[----:B------:R-:W-:Y:S01]  /*1d70*/  ISETP.NE.AND P0, PT, R29, R28, PT ;  /* 0x0000001c1d00720c */ /* 0x000fe20003f05270 */
[----:B------:R-:W-:Y:S02]  /*1d80*/  IMAD.MOV.U32 R20, RZ, RZ, 0x0 ;  /* 0x00000000ff147424 */ /* 0x000fe400078e00ff */
[----:B------:R-:W-:-:S10]  /*1d90*/  IMAD.MOV.U32 R21, RZ, RZ, -0x80000 ;  /* 0xfff80000ff157424 */ /* 0x000fd400078e00ff */
[----:B------:R-:W-:Y:S05]  /*1da0*/  @!P0 BRA `(.L_x_21) ;  /* 0x0000000000348947 */ /* 0x000fea0003800000 */
[----:B------:R-:W-:Y:S02]  /*1db0*/  ISETP.NE.AND P0, PT, R29, 0x7ff00000, PT ;  /* 0x7ff000001d00780c */ /* 0x000fe40003f05270 */
[----:B------:R-:W-:Y:S02]  /*1dc0*/  LOP3.LUT R21, R15, 0x80000000, R11, 0x48, !PT ;  /* 0x800000000f157812 */ /* 0x000fe400078e480b */
[----:B------:R-:W-:-:S13]  /*1dd0*/  ISETP.EQ.OR P0, PT, R28, RZ, !P0 ;  /* 0x000000ff1c00720c */ /* 0x000fda0004702670 */
[----:B------:R-:W-:Y:S01]  /*1de0*/  @P0 LOP3.LUT R10, R21, 0x7ff00000, RZ, 0xfc, !PT ;  /* 0x7ff00000150a0812 */ /* 0x000fe200078efcff */
[----:B------:R-:W-:Y:S02]  /*1df0*/  @!P0 IMAD.MOV.U32 R20, RZ, RZ, RZ ;  /* 0x000000ffff148224 */ /* 0x000fe400078e00ff */
[----:B------:R-:W-:Y:S02]  /*1e00*/  @P0 IMAD.MOV.U32 R20, RZ, RZ, RZ ;  /* 0x000000ffff140224 */ /* 0x000fe400078e00ff */
[----:B------:R-:W-:Y:S01]  /*1e10*/  @P0 IMAD.MOV.U32 R21, RZ, RZ, R10 ;  /* 0x000000ffff150224 */ /* 0x000fe200078e000a */
[----:B------:R-:W-:Y:S06]  /*1e20*/  BRA `(.L_x_21) ;  /* 0x0000000000147947 */ /* 0x000fec0003800000 */
.L_x_23:
[----:B------:R-:W-:Y:S01]  /*1e30*/  LOP3.LUT R21, R11, 0x80000, RZ, 0xfc, !PT ;  /* 0x000800000b157812 */ /* 0x000fe200078efcff */
[----:B------:R-:W-:Y:S01]  /*1e40*/  IMAD.MOV.U32 R20, RZ, RZ, R10 ;  /* 0x000000ffff147224 */ /* 0x000fe200078e000a */
[----:B------:R-:W-:Y:S06]  /*1e50*/  BRA `(.L_x_21) ;  /* 0x0000000000087947 */ /* 0x000fec0003800000 */
.L_x_22:
[----:B------:R-:W-:Y:S01]  /*1e60*/  LOP3.LUT R21, R15, 0x80000, RZ, 0xfc, !PT ;  /* 0x000800000f157812 */ /* 0x000fe200078efcff */
[----:B------:R-:W-:-:S07]  /*1e70*/  IMAD.MOV.U32 R20, RZ, RZ, R14 ;  /* 0x000000ffff147224 */ /* 0x000fce00078e000e */
.L_x_21:
[----:B------:R-:W-:Y:S05]  /*1e80*/  BSYNC.RECONVERGENT B2 ;  /* 0x0000000000027941 */ /* 0x000fea0003800200 */
.L_x_19:
[----:B------:R-:W-:Y:S02]  /*1e90*/  IMAD.MOV.U32 R19, RZ, RZ, 0x0 ;  /* 0x00000000ff137424 */ /* 0x000fe400078e00ff */
[----:B------:R-:W-:Y:S02]  /*1ea0*/  IMAD.MOV.U32 R10, RZ, RZ, R20 ;  /* 0x000000ffff0a7224 */ /* 0x000fe400078e0014 */
[----:B------:R-:W-:Y:S01]  /*1eb0*/  IMAD.MOV.U32 R11, RZ, RZ, R21 ;  /* 0x000000ffff0b7224 */ /* 0x000fe200078e0015 */
[----:B------:R-:W-:Y:S06]  /*1ec0*/  RET.REL.NODEC R18 `(_Z11gpupararealPdS_S_ddS_S_S_S_S_S_ii) ;  /* 0xffffffe0124c7950 */ /* 0x000fec0003c3ffff */
        .type           $_Z11gpupararealPdS_S_ddS_S_S_S_S_S_ii$__internal_trig_reduction_slowpathd,@function
        .size           $_Z11gpupararealPdS_S_ddS_S_S_S_S_S_ii$__internal_trig_reduction_slowpathd,(.L_x_33 - $_Z11gpupararealPdS_S_ddS_S_S_S_S_S_ii$__internal_trig_reduction_slowpathd)
$_Z11gpupararealPdS_S_ddS_S_S_S_S_S_ii$__internal_trig_reduction_slowpathd:
[----:B------:R-:W-:Y:S01]  /*1ed0*/  SHF.R.U32.HI R31, RZ, 0x14, R25 ;  /* 0x00000014ff1f7819 */ /* 0x000fe20000011619 */
[----:B------:R-:W-:Y:S02]  /*1ee0*/  IMAD.MOV.U32 R14, RZ, RZ, R16 ;  /* 0x000000ffff0e7224 */ /* 0x000fe400078e0010 */
[----:B------:R-:W-:Y:S01]  /*1ef0*/  IMAD.MOV.U32 R12, RZ, RZ, RZ ;  /* 0x000000ffff0c7224 */ /* 0x000fe200078e00ff */
[----:B------:R-:W-:-:S04]  /*1f00*/  LOP3.LUT R13, R31, 0x7ff, RZ, 0xc0, !PT ;  /* 0x000007ff1f0d7812 */ /* 0x000fc800078ec0ff */
[----:B------:R-:W-:-:S13]  /*1f10*/  ISETP.NE.AND P0, PT, R13, 0x7ff, PT ;  /* 0x000007ff0d00780c */ /* 0x000fda0003f05270 */
[----:B------:R-:W-:Y:S05]  /*1f20*/  @!P0 BRA `(.L_x_24) ;  /* 0x00000008004c8947 */ /* 0x000fea0003800000 */
[----:B------:R-:W-:Y:S01]  /*1f30*/  VIADD R13, R13, 0xfffffc00 ;  /* 0xfffffc000d0d7836 */ /* 0x000fe20000000000 */
[----:B------:R-:W-:Y:S01]  /*1f40*/  BSSY.RECONVERGENT B3, `(.L_x_25) ;  /* 0x0000030000037945 */ /* 0x000fe20003800200 */
[----:B------:R-:W-:-:S03]  /*1f50*/  CS2R R34, SRZ ;  /* 0x0000000000227805 */ /* 0x000fc6000001ff00 */
[----:B------:R-:W-:Y:S02]  /*1f60*/  SHF.R.U32.HI R12, RZ, 0x6, R13 ;  /* 0x00000006ff0c7819 */ /* 0x000fe4000001160d */
[----:B------:R-:W-:Y:S02]  /*1f70*/  ISETP.GE.U32.AND P0, PT, R13, 0x80, PT ;  /* 0x000000800d00780c */ /* 0x000fe40003f06070 */
[C---:B------:R-:W-:Y:S02]  /*1f80*/  IADD3 R15, PT, PT, -R12.reuse, 0x13, RZ ;  /* 0x000000130c0f7810 */ /* 0x040fe40007ffe1ff */
[----:B------:R-:W-:Y:S02]  /*1f90*/  IADD3 R13, PT, PT, -R12, 0xf, RZ ;  /* 0x0000000f0c0d7810 */ /* 0x000fe40007ffe1ff */
[----:B------:R-:W-:-:S04]  /*1fa0*/  SEL R15, R15, 0x12, P0 ;  /* 0x000000120f0f7807 */ /* 0x000fc80000000000 */
[----:B------:R-:W-:-:S13]  /*1fb0*/  ISETP.GE.AND P0, PT, R13, R15, PT ;  /* 0x0000000f0d00720c */ /* 0x000fda0003f06270 */
[----:B------:R-:W-:Y:S05]  /*1fc0*/  @P0 BRA `(.L_x_26) ;  /* 0x00000000009c0947 */ /* 0x000fea0003800000 */
[----:B------:R-:W0:Y:S01]  /*1fd0*/  LDC.64 R32, c[0x0][0x358] ;  /* 0x0000d600ff207b82 */ /* 0x000e220000000a00 */
[C---:B------:R-:W-:Y:S01]  /*1fe0*/  SHF.L.U64.HI R18, R14.reuse, 0xb, R25 ;  /* 0x0000000b0e127819 */ /* 0x040fe20000010219 */
[----:B------:R-:W-:Y:S01]  /*1ff0*/  BSSY.RECONVERGENT B4, `(.L_x_27) ;  /* 0x0000023000047945 */ /* 0x000fe20003800200 */
[----:B------:R-:W-:Y:S01]  /*2000*/  IMAD.SHL.U32 R14, R14, 0x800, RZ ;  /* 0x000008000e0e7824 */ /* 0x000fe200078e00ff */
[----:B------:R-:W-:Y:S01]  /*2010*/  IADD3 R16, PT, PT, RZ, -R12, -R15 ;  /* 0x8000000cff107210 */ /* 0x000fe20007ffe80f */
[----:B------:R-:W-:Y:S01]  /*2020*/  IMAD.MOV.U32 R17, RZ, RZ, RZ ;  /* 0x000000ffff117224 */ /* 0x000fe200078e00ff */
[----:B------:R-:W-:Y:S02]  /*2030*/  CS2R R34, SRZ ;  /* 0x0000000000227805 */ /* 0x000fe4000001ff00 */
[----:B------:R-:W-:-:S07]  /*2040*/  LOP3.LUT R18, R18, 0x80000000, RZ, 0xfc, !PT ;  /* 0x8000000012127812 */ /* 0x000fce00078efcff */
.L_x_28:
[----:B------:R-:W1:Y:S01]  /*2050*/  LDC.64 R20, c[0x4][RZ] ;  /* 0x01000000ff147b82 */ /* 0x000e620000000a00 */
[----:B0-----:R-:W-:Y:S02]  /*2060*/  R2UR UR8, R32 ;  /* 0x00000000200872ca */ /* 0x001fe400000e0000 */
[----:B------:R-:W-:Y:S01]  /*2070*/  R2UR UR9, R33 ;  /* 0x00000000210972ca */ /* 0x000fe200000e0000 */
[----:B-1----:R-:W-:-:S12]  /*2080*/  IMAD.WIDE R22, R13, 0x8, R20 ;  /* 0x000000080d167825 */ /* 0x002fd800078e0214 */
[----:B------:R-:W2:Y:S01]  /*2090*/  LDG.E.64.CONSTANT R22, desc[UR8][R22.64] ;  /* 0x0000000816167981 */ /* 0x000ea2000c1e9b00 */
[----:B------:R-:W-:Y:S02]  /*20a0*/  VIADD R16, R16, 0x1 ;  /* 0x0000000110107836 */ /* 0x000fe40000000000 */
[----:B------:R-:W-:Y:S02]  /*20b0*/  VIADD R13, R13, 0x1 ;  /* 0x000000010d0d7836 */ /* 0x000fe40000000000 */
[----:B--2---:R-:W-:-:S04]  /*20c0*/  IMAD.WIDE.U32 R34, P2, R22, R14, R34 ;  /* 0x0000000e16227225 */ /* 0x004fc80007840022 */
[----:B------:R-:W-:Y:S02]  /*20d0*/  IMAD R19, R22, R18, RZ ;  /* 0x0000001216137224 */ /* 0x000fe400078e02ff */
[C---:B------:R-:W-:Y:S02]  /*20e0*/  IMAD R20, R23.reuse, R14, RZ ;  /* 0x0000000e17147224 */ /* 0x040fe400078e02ff */
[----:B------:R-:W-:Y:S01]  /*20f0*/  IMAD.HI.U32 R21, R23, R18, RZ ;  /* 0x0000001217157227 */ /* 0x000fe200078e00ff */
[----:B------:R-:W-:-:S03]  /*2100*/  IADD3 R19, P0, PT, R19, R35, RZ ;  /* 0x0000002313137210 */ /* 0x000fc60007f1e0ff */
[----:B------:R-:W-:Y:S01]  /*2110*/  IMAD.MOV.U32 R36, RZ, RZ, R34 ;  /* 0x000000ffff247224 */ /* 0x000fe200078e0022 */
[----:B------:R-:W-:Y:S01]  /*2120*/  IADD3 R37, P1, PT, R20, R19, RZ ;  /* 0x0000001314257210 */ /* 0x000fe20007f3e0ff */
[----:B------:R-:W-:-:S04]  /*2130*/  IMAD.HI.U32 R20, R22, R18, RZ ;  /* 0x0000001216147227 */ /* 0x000fc800078e00ff */
[----:B------:R-:W-:-:S04]  /*2140*/  IMAD.HI.U32 R19, R23, R14, RZ ;  /* 0x0000000e17137227 */ /* 0x000fc800078e00ff */
[----:B------:R-:W-:Y:S02]  /*2150*/  IMAD.X R20, RZ, RZ, R20, P2 ;  /* 0x000000ffff147224 */ /* 0x000fe400010e0614 */
[----:B------:R-:W-:Y:S02]  /*2160*/  IMAD R22, R23, R18, RZ ;  /* 0x0000001217167224 */ /* 0x000fe400078e02ff */
[----:B------:R-:W-:Y:S01]  /*2170*/  IMAD R34, R17, 0x8, R1 ;  /* 0x0000000811227824 */ /* 0x000fe200078e0201 */
[----:B------:R-:W-:Y:S01]  /*2180*/  IADD3.X R19, P0, PT, R19, R20, RZ, P0, !PT ;  /* 0x0000001413137210 */ /* 0x000fe2000071e4ff */
[----:B------:R-:W-:-:S03]  /*2190*/  VIADD R17, R17, 0x1 ;  /* 0x0000000111117836 */ /* 0x000fc60000000000 */
[----:B------:R-:W-:Y:S01]  /*21a0*/  IADD3.X R22, P1, PT, R22, R19, RZ, P1, !PT ;  /* 0x0000001316167210 */ /* 0x000fe20000f3e4ff */
[----:B------:R-:W-:Y:S01]  /*21b0*/  IMAD.X R21, RZ, RZ, R21, P0 ;  /* 0x000000ffff157224 */ /* 0x000fe200000e0615 */
[----:B------:R-:W-:Y:S01]  /*21c0*/  ISETP.NE.AND P0, PT, R16, -0xf, PT ;  /* 0xfffffff11000780c */ /* 0x000fe20003f05270 */
[----:B------:R0:W-:Y:S02]  /*21d0*/  STL.64 [R34], R36 ;  /* 0x0000002422007387 */ /* 0x0001e40000100a00 */
[----:B------:R-:W-:-:S04]  /*21e0*/  IMAD.X R23, RZ, RZ, R21, P1 ;  /* 0x000000ffff177224 */ /* 0x000fc800008e0615 */
[----:B------:R-:W-:Y:S02]  /*21f0*/  IMAD.MOV.U32 R35, RZ, RZ, R23 ;  /* 0x000000ffff237224 */ /* 0x000fe400078e0017 */
[----:B0-----:R-:W-:-:S04]  /*2200*/  IMAD.MOV.U32 R34, RZ, RZ, R22 ;  /* 0x000000ffff227224 */ /* 0x001fc800078e0016 */
[----:B------:R-:W-:Y:S05]  /*2210*/  @P0 BRA `(.L_x_28) ;  /* 0xfffffffc008c0947 */ /* 0x000fea000383ffff */
[----:B------:R-:W-:Y:S05]  /*2220*/  BSYNC.RECONVERGENT B4 ;  /* 0x0000000000047941 */ /* 0x000fea0003800200 */
.L_x_27:
[----:B------:R-:W-:-:S07]  /*2230*/  IMAD.MOV.U32 R13, RZ, RZ, R15 ;  /* 0x000000ffff0d7224 */ /* 0x000fce00078e000f */
.L_x_26:
[----:B------:R-:W-:Y:S05]  /*2240*/  BSYNC.RECONVERGENT B3 ;  /* 0x0000000000037941 */ /* 0x000fea0003800200 */
.L_x_25:
[----:B------:R-:W-:Y:S01]  /*2250*/  LOP3.LUT P0, R31, R31, 0x3f, RZ, 0xc0, !PT ;  /* 0x0000003f1f1f7812 */ /* 0x000fe2000780c0ff */
[----:B------:R-:W-:-:S04]  /*2260*/  IMAD.IADD R12, R12, 0x1, R13 ;  /* 0x000000010c0c7824 */ /* 0x000fc800078e020d */
[----:B------:R-:W-:-:S05]  /*2270*/  IMAD.U32 R33, R12, 0x8, R1 ;  /* 0x000000080c217824 */ /* 0x000fca00078e0001 */
[----:B------:R0:W-:Y:S04]  /*2280*/  STL.64 [R33+-0x78], R34 ;  /* 0xffff882221007387 */ /* 0x0001e80000100a00 */
[----:B------:R-:W2:Y:S04]  /*2290*/  @P0 LDL.64 R16, [R1+0x8] ;  /* 0x0000080001100983 */ /* 0x000ea80000100a00 */
[----:B------:R-:W3:Y:S04]  /*22a0*/  LDL.64 R14, [R1+0x10] ;  /* 0x00001000010e7983 */ /* 0x000ee80000100a00 */
[----:B------:R-:W4:Y:S01]  /*22b0*/  LDL.64 R12, [R1+0x18] ;  /* 0x00001800010c7983 */ /* 0x000f220000100a00 */
[----:B------:R-:W-:Y:S01]  /*22c0*/  BSSY.RECONVERGENT B3, `(.L_x_29) ;  /* 0x0000035000037945 */ /* 0x000fe20003800200 */
[----:B--2---:R-:W-:-:S02]  /*22d0*/  @P0 SHF.R.U64 R21, R16, 0x1, R17 ;  /* 0x0000000110150819 */ /* 0x004fc40000001211 */
[----:B------:R-:W-:Y:S02]  /*22e0*/  @P0 SHF.R.U32.HI R23, RZ, 0x1, R17 ;  /* 0x00000001ff170819 */ /* 0x000fe40000011611 */
[----:B------:R-:W-:Y:S02]  /*22f0*/  @P0 LOP3.LUT R16, R31, 0x3f, RZ, 0x3c, !PT ;  /* 0x0000003f1f100812 */ /* 0x000fe400078e3cff */
[--C-:B---3--:R-:W-:Y:S02]  /*2300*/  @P0 SHF.R.U32.HI R17, RZ, 0x1, R15.reuse ;  /* 0x00000001ff110819 */ /* 0x108fe4000001160f */
[C---:B------:R-:W-:Y:S02]  /*2310*/  @P0 SHF.R.U64 R18, R14.reuse, 0x1, R15 ;  /* 0x000000010e120819 */ /* 0x040fe4000000120f */
[----:B------:R-:W-:Y:S02]  /*2320*/  @P0 SHF.L.U32 R20, R14, R31, RZ ;  /* 0x0000001f0e140219 */ /* 0x000fe400000006ff */
[----:B------:R-:W-:-:S02]  /*2330*/  @P0 SHF.R.U64 R21, R21, R16, R23 ;  /* 0x0000001015150219 */ /* 0x000fc40000001217 */
[-C--:B------:R-:W-:Y:S02]  /*2340*/  @P0 SHF.L.U64.HI R19, R14, R31.reuse, R15 ;  /* 0x0000001f0e130219 */ /* 0x080fe4000001020f */
[-C--:B------:R-:W-:Y:S02]  /*2350*/  @P0 SHF.R.U32.HI R22, RZ, R16.reuse, R23 ;  /* 0x00000010ff160219 */ /* 0x080fe40000011617 */
[----:B----4-:R-:W-:Y:S02]  /*2360*/  @P0 SHF.L.U32 R23, R12, R31, RZ ;  /* 0x0000001f0c170219 */ /* 0x010fe400000006ff */
[----:B------:R-:W-:Y:S02]  /*2370*/  @P0 SHF.R.U64 R18, R18, R16, R17 ;  /* 0x0000001012120219 */ /* 0x000fe40000001211 */
[----:B------:R-:W-:Y:S02]  /*2380*/  @P0 LOP3.LUT R14, R20, R21, RZ, 0xfc, !PT ;  /* 0x00000015140e0212 */ /* 0x000fe400078efcff */
[----:B------:R-:W-:-:S02]  /*2390*/  @P0 LOP3.LUT R15, R19, R22, RZ, 0xfc, !PT ;  /* 0x00000016130f0212 */ /* 0x000fc400078efcff */
[----:B------:R-:W-:Y:S02]  /*23a0*/  @P0 SHF.L.U64.HI R31, R12, R31, R13 ;  /* 0x0000001f0c1f0219 */ /* 0x000fe4000001020d */
[----:B------:R-:W-:Y:S02]  /*23b0*/  @P0 LOP3.LUT R12, R23, R18, RZ, 0xfc, !PT ;  /* 0x00000012170c0212 */ /* 0x000fe400078efcff */
[----:B------:R-:W-:Y:S01]  /*23c0*/  @P0 SHF.R.U32.HI R18, RZ, R16, R17 ;  /* 0x00000010ff120219 */ /* 0x000fe20000011611 */
[C---:B------:R-:W-:Y:S01]  /*23d0*/  IMAD.SHL.U32 R16, R14.reuse, 0x4, RZ ;  /* 0x000000040e107824 */ /* 0x040fe200078e00ff */
[----:B------:R-:W-:Y:S02]  /*23e0*/  SHF.L.U64.HI R14, R14, 0x2, R15 ;  /* 0x000000020e0e7819 */ /* 0x000fe4000001020f */
[----:B------:R-:W-:Y:S02]  /*23f0*/  @P0 LOP3.LUT R13, R31, R18, RZ, 0xfc, !PT ;  /* 0x000000121f0d0212 */ /* 0x000fe400078efcff */
[----:B------:R-:W-:-:S02]  /*2400*/  SHF.L.W.U32.HI R15, R15, 0x2, R12 ;  /* 0x000000020f0f7819 */ /* 0x000fc40000010e0c */
[----:B------:R-:W-:Y:S02]  /*2410*/  IADD3 RZ, P0, PT, RZ, -R16, RZ ;  /* 0x80000010ffff7210 */ /* 0x000fe40007f1e0ff */
[----:B------:R-:W-:Y:S02]  /*2420*/  LOP3.LUT R17, RZ, R14, RZ, 0x33, !PT ;  /* 0x0000000eff117212 */ /* 0x000fe400078e33ff */
[----:B------:R-:W-:Y:S02]  /*2430*/  SHF.L.W.U32.HI R12, R12, 0x2, R13 ;  /* 0x000000020c0c7819 */ /* 0x000fe40000010e0d */
[----:B------:R-:W-:Y:S02]  /*2440*/  LOP3.LUT R18, RZ, R15, RZ, 0x33, !PT ;  /* 0x0000000fff127212 */ /* 0x000fe400078e33ff */
[----:B------:R-:W-:Y:S02]  /*2450*/  IADD3.X R17, P0, PT, RZ, R17, RZ, P0, !PT ;  /* 0x00000011ff117210 */ /* 0x000fe4000071e4ff */
[----:B------:R-:W-:-:S02]  /*2460*/  LOP3.LUT R19, RZ, R12, RZ, 0x33, !PT ;  /* 0x0000000cff137212 */ /* 0x000fc400078e33ff */
[----:B------:R-:W-:Y:S02]  /*2470*/  IADD3.X R18, P1, PT, RZ, R18, RZ, P0, !PT ;  /* 0x00000012ff127210 */ /* 0x000fe4000073e4ff */
[----:B------:R-:W-:-:S03]  /*2480*/  ISETP.GT.U32.AND P2, PT, R15, -0x1, PT ;  /* 0xffffffff0f00780c */ /* 0x000fc60003f44070 */
[----:B------:R-:W-:Y:S01]  /*2490*/  IMAD.X R19, RZ, RZ, R19, P1 ;  /* 0x000000ffff137224 */ /* 0x000fe200008e0613 */
[----:B------:R-:W-:-:S04]  /*24a0*/  ISETP.GT.AND.EX P0, PT, R12, -0x1, PT, P2 ;  /* 0xffffffff0c00780c */ /* 0x000fc80003f04320 */
[----:B------:R-:W-:Y:S02]  /*24b0*/  SEL R19, R12, R19, P0 ;  /* 0x000000130c137207 */ /* 0x000fe40000000000 */
[----:B------:R-:W-:Y:S02]  /*24c0*/  SEL R20, R15, R18, P0 ;  /* 0x000000120f147207 */ /* 0x000fe40000000000 */
[----:B------:R-:W-:-:S04]  /*24d0*/  ISETP.NE.U32.AND P1, PT, R19, RZ, PT ;  /* 0x000000ff1300720c */ /* 0x000fc80003f25070 */
[----:B------:R-:W-:Y:S01]  /*24e0*/  SEL R15, R20, R19, !P1 ;  /* 0x00000013140f7207 */ /* 0x000fe20004800000 */
[----:B------:R-:W-:-:S05]  /*24f0*/  @!P0 IMAD.MOV R16, RZ, RZ, -R16 ;  /* 0x000000ffff108224 */ /* 0x000fca00078e0a10 */
[----:B------:R-:W1:Y:S02]  /*2500*/  FLO.U32 R15, R15 ;  /* 0x0000000f000f7300 */ /* 0x000e6400000e0000 */
[C---:B-1----:R-:W-:Y:S02]  /*2510*/  IADD3 R21, PT, PT, -R15.reuse, 0x1f, RZ ;  /* 0x0000001f0f157810 */ /* 0x042fe40007ffe1ff */
[----:B------:R-:W-:-:S03]  /*2520*/  IADD3 R18, PT, PT, -R15, 0x3f, RZ ;  /* 0x0000003f0f127810 */ /* 0x000fc60007ffe1ff */
[----:B------:R-:W-:Y:S01]  /*2530*/  @P1 IMAD.MOV R18, RZ, RZ, R21 ;  /* 0x000000ffff121224 */ /* 0x000fe200078e0215 */
[----:B------:R-:W-:-:S04]  /*2540*/  SEL R21, R14, R17, P0 ;  /* 0x000000110e157207 */ /* 0x000fc80000000000 */
[----:B------:R-:W-:-:S13]  /*2550*/  ISETP.NE.AND P1, PT, R18, RZ, PT ;  /* 0x000000ff1200720c */ /* 0x000fda0003f25270 */
[----:B0-----:R-:W-:Y:S05]  /*2560*/  @!P1 BRA `(.L_x_30) ;  /* 0x0000000000289947 */ /* 0x001fea0003800000 */
[----:B------:R-:W-:Y:S02]  /*2570*/  LOP3.LUT R15, R18, 0x3f, RZ, 0xc0, !PT ;  /* 0x0000003f120f7812 */ /* 0x000fe400078ec0ff */
[--C-:B------:R-:W-:Y:S02]  /*2580*/  SHF.R.U64 R17, R16, 0x1, R21.reuse ;  /* 0x0000000110117819 */ /* 0x100fe40000001215 */
[----:B------:R-:W-:Y:S02]  /*2590*/  SHF.R.U32.HI R21, RZ, 0x1, R21 ;  /* 0x00000001ff157819 */ /* 0x000fe40000011615 */
[----:B------:R-:W-:Y:S02]  /*25a0*/  LOP3.LUT R14, R18, 0x3f, RZ, 0xc, !PT ;  /* 0x0000003f120e7812 */ /* 0x000fe400078e0cff */
[CC--:B------:R-:W-:Y:S02]  /*25b0*/  SHF.L.U64.HI R19, R20.reuse, R15.reuse, R19 ;  /* 0x0000000f14137219 */ /* 0x0c0fe40000010213 */
[----:B------:R-:W-:-:S02]  /*25c0*/  SHF.L.U32 R15, R20, R15, RZ ;  /* 0x0000000f140f7219 */ /* 0x000fc400000006ff */
[-CC-:B------:R-:W-:Y:S02]  /*25d0*/  SHF.R.U64 R20, R17, R14.reuse, R21.reuse ;  /* 0x0000000e11147219 */ /* 0x180fe40000001215 */
[----:B------:R-:W-:Y:S02]  /*25e0*/  SHF.R.U32.HI R14, RZ, R14, R21 ;  /* 0x0000000eff0e7219 */ /* 0x000fe40000011615 */
[----:B------:R-:W-:Y:S02]  /*25f0*/  LOP3.LUT R20, R15, R20, RZ, 0xfc, !PT ;  /* 0x000000140f147212 */ /* 0x000fe400078efcff */
[----:B------:R-:W-:-:S07]  /*2600*/  LOP3.LUT R19, R19, R14, RZ, 0xfc, !PT ;  /* 0x0000000e13137212 */ /* 0x000fce00078efcff */
.L_x_30:
[----:B------:R-:W-:Y:S05]  /*2610*/  BSYNC.RECONVERGENT B3 ;  /* 0x0000000000037941 */ /* 0x000fea0003800200 */
.L_x_29:
[----:B------:R-:W-:-:S04]  /*2620*/  IMAD.WIDE.U32 R16, R20, 0x2168c235, RZ ;  /* 0x2168c23514107825 */ /* 0x000fc800078e00ff */
[----:B------:R-:W-:Y:S01]  /*2630*/  IMAD.MOV.U32 R14, RZ, RZ, R17 ;  /* 0x000000ffff0e7224 */ /* 0x000fe200078e0011 */
[----:B------:R-:W-:Y:S01]  /*2640*/  IADD3 RZ, P1, PT, R16, R16, RZ ;  /* 0x0000001010ff7210 */ /* 0x000fe20007f3e0ff */
[----:B------:R-:W-:Y:S02]  /*2650*/  IMAD.MOV.U32 R15, RZ, RZ, RZ ;  /* 0x000000ffff0f7224 */ /* 0x000fe400078e00ff */
[----:B------:R-:W-:-:S04]  /*2660*/  IMAD.HI.U32 R17, R19, -0x36f0255e, RZ ;  /* 0xc90fdaa213117827 */ /* 0x000fc800078e00ff */
[----:B------:R-:W-:-:S04]  /*2670*/  IMAD.WIDE.U32 R14, R20, -0x36f0255e, R14 ;  /* 0xc90fdaa2140e7825 */ /* 0x000fc800078e000e */
[----:B------:R-:W-:-:S04]  /*2680*/  IMAD.WIDE.U32 R14, P2, R19, 0x2168c235, R14 ;  /* 0x2168c235130e7825 */ /* 0x000fc8000784000e */
[----:B------:R-:W-:Y:S01]  /*2690*/  IMAD R19, R19, -0x36f0255e, RZ ;  /* 0xc90fdaa213137824 */ /* 0x000fe200078e02ff */
[----:B------:R-:W-:Y:S01]  /*26a0*/  IADD3.X RZ, P1, PT, R14, R14, RZ, P1, !PT ;  /* 0x0000000e0eff7210 */ /* 0x000fe20000f3e4ff */
[----:B------:R-:W-:-:S03]  /*26b0*/  IMAD.X R16, RZ, RZ, R17, P2 ;  /* 0x000000ffff107224 */ /* 0x000fc600010e0611 */
[----:B------:R-:W-:-:S04]  /*26c0*/  IADD3 R15, P2, PT, R19, R15, RZ ;  /* 0x0000000f130f7210 */ /* 0x000fc80007f5e0ff */
[C---:B------:R-:W-:Y:S01]  /*26d0*/  ISETP.GT.U32.AND P3, PT, R15.reuse, RZ, PT ;  /* 0x000000ff0f00720c */ /* 0x040fe20003f64070 */
[----:B------:R-:W-:Y:S01]  /*26e0*/  IMAD.X R16, RZ, RZ, R16, P2 ;  /* 0x000000ffff107224 */ /* 0x000fe200010e0610 */
[----:B------:R-:W-:-:S04]  /*26f0*/  IADD3.X R14, P2, PT, R15, R15, RZ, P1, !PT ;  /* 0x0000000f0f0e7210 */ /* 0x000fc80000f5e4ff */
[C---:B------:R-:W-:Y:S01]  /*2700*/  ISETP.GT.AND.EX P1, PT, R16.reuse, RZ, PT, P3 ;  /* 0x000000ff1000720c */ /* 0x040fe20003f24330 */
[----:B------:R-:W-:-:S03]  /*2710*/  IMAD.X R17, R16, 0x1, R16, P2 ;  /* 0x0000000110117824 */ /* 0x000fc600010e0610 */
[----:B------:R-:W-:Y:S02]  /*2720*/  SEL R14, R14, R15, P1 ;  /* 0x0000000f0e0e7207 */ /* 0x000fe40000800000 */
[----:B------:R-:W-:Y:S02]  /*2730*/  SEL R15, R17, R16, P1 ;  /* 0x00000010110f7207 */ /* 0x000fe40000800000 */
[----:B------:R-:W-:Y:S02]  /*2740*/  IADD3 R14, P2, PT, R14, 0x1, RZ ;  /* 0x000000010e0e7810 */ /* 0x000fe40007f5e0ff */
[----:B------:R-:W-:Y:S02]  /*2750*/  SEL R17, RZ, 0xffffffff, !P1 ;  /* 0xffffffffff117807 */ /* 0x000fe40004800000 */
[----:B------:R-:W-:Y:S01]  /*2760*/  LOP3.LUT P1, R25, R25, 0x80000000, RZ, 0xc0, !PT ;  /* 0x8000000019197812 */ /* 0x000fe2000782c0ff */
[----:B------:R-:W-:Y:S02]  /*2770*/  IMAD.X R15, RZ, RZ, R15, P2 ;  /* 0x000000ffff0f7224 */ /* 0x000fe400010e060f */
[----:B------:R-:W-:Y:S01]  /*2780*/  IMAD.IADD R16, R17, 0x1, -R18 ;  /* 0x0000000111107824 */ /* 0x000fe200078e0a12 */
[----:B------:R-:W-:-:S02]  /*2790*/  SHF.R.U32.HI R17, RZ, 0x1e, R13 ;  /* 0x0000001eff117819 */ /* 0x000fc4000001160d */
[----:B------:R-:W-:Y:S01]  /*27a0*/  SHF.R.U64 R14, R14, 0xa, R15 ;  /* 0x0000000a0e0e7819 */ /* 0x000fe2000000120f */
[----:B------:R-:W-:Y:S01]  /*27b0*/  IMAD.SHL.U32 R16, R16, 0x100000, RZ ;  /* 0x0010000010107824 */ /* 0x000fe200078e00ff */
[----:B------:R-:W-:Y:S02]  /*27c0*/  LEA.HI R12, R12, R17, RZ, 0x1 ;  /* 0x000000110c0c7211 */ /* 0x000fe400078f08ff */
[----:B------:R-:W-:Y:S02]  /*27d0*/  IADD3 R14, P2, PT, R14, 0x1, RZ ;  /* 0x000000010e0e7810 */ /* 0x000fe40007f5e0ff */
[----:B------:R-:W-:Y:S01]  /*27e0*/  @!P0 LOP3.LUT R25, R25, 0x80000000, RZ, 0x3c, !PT ;  /* 0x8000000019198812 */ /* 0x000fe200078e3cff */
[----:B------:R-:W-:Y:S01]  /*27f0*/  @P1 IMAD.MOV R12, RZ, RZ, -R12 ;  /* 0x000000ffff0c1224 */ /* 0x000fe200078e0a0c */
[----:B------:R-:W-:-:S04]  /*2800*/  LEA.HI.X R15, R15, RZ, RZ, 0x16, P2 ;  /* 0x000000ff0f0f7211 */ /* 0x000fc800010fb4ff */
[--C-:B------:R-:W-:Y:S02]  /*2810*/  SHF.R.U64 R14, R14, 0x1, R15.reuse ;  /* 0x000000010e0e7819 */ /* 0x100fe4000000120f */
[----:B------:R-:W-:Y:S02]  /*2820*/  SHF.R.U32.HI R13, RZ, 0x1, R15 ;  /* 0x00000001ff0d7819 */ /* 0x000fe4000001160f */
[----:B------:R-:W-:-:S04]  /*2830*/  IADD3 R14, P2, P3, RZ, RZ, R14 ;  /* 0x000000ffff0e7210 */ /* 0x000fc80007b5e00e */
[----:B------:R-:W-:-:S04]  /*2840*/  IADD3.X R16, PT, PT, R16, 0x3fe00000, R13, P2, P3 ;  /* 0x3fe0000010107810 */ /* 0x000fc800017e640d */
[----:B------:R-:W-:-:S07]  /*2850*/  LOP3.LUT R25, R16, R25, RZ, 0xfc, !PT ;  /* 0x0000001910197212 */ /* 0x000fce00078efcff */
.L_x_24:
[----:B------:R-:W-:Y:S02]  /*2860*/  IMAD.MOV.U32 R31, RZ, RZ, 0x0 ;  /* 0x00000000ff1f7424 */ /* 0x000fe400078e00ff */
[----:B------:R-:W-:Y:S02]  /*2870*/  IMAD.MOV.U32 R15, RZ, RZ, R12 ;  /* 0x000000ffff0f7224 */ /* 0x000fe400078e000c */
[----:B------:R-:W-:Y:S02]  /*2880*/  IMAD.MOV.U32 R12, RZ, RZ, R14 ;  /* 0x000000ffff0c7224 */ /* 0x000fe400078e000e */
[----:B------:R-:W-:Y:S01]  /*2890*/  IMAD.MOV.U32 R13, RZ, RZ, R25 ;  /* 0x000000ffff0d7224 */ /* 0x000fe200078e0019 */
[----:B------:R-:W-:Y:S06]  /*28a0*/  RET.REL.NODEC R30 `(_Z11gpupararealPdS_S_ddS_S_S_S_S_S_ii) ;  /* 0xffffffd41ed47950 */ /* 0x000fec0003c3ffff */
.L_x_31:
        /* <DEDUP_REMOVED lines=13> */
.L_x_33:


//--------------------- .nv.global.init           --------------------------
	.section	.nv.global.init,"aw",@progbits
	.align	16
.nv.global.init:
	.type		__cudart_sin_cos_coeffs,@object
	.size		__cudart_sin_cos_coeffs,(__cudart_i2opi_d - __cudart_sin_cos_coeffs)
__cudart_sin_cos_coeffs:
        /*0000*/ 	.byte	0x46, 0xd2, 0xb0, 0x2c, 0xf1, 0xe5, 0x5a, 0xbe, 0x92, 0xe3, 0xac, 0x69, 0xe3, 0x1d, 0xc7, 0x3e
        /*0010*/ 	.byte	0xa1, 0x62, 0xdb, 0x19, 0xa0, 0x01, 0x2a, 0xbf, 0x18, 0x08, 0x11, 0x11, 0x11, 0x11, 0x81, 0x3f
        /*0020*/ 	.byte	0x54, 0x55, 0x55, 0x55, 0x55, 0x55, 0xc5, 0xbf, 0x00, 0x00, 0x00, 0x00, 0x00, 0x00, 0x00, 0x00
        /*0030*/ 	.byte	0x00, 0x00, 0x00, 0x00, 0x00, 0x00, 0x00, 0x00, 0x64, 0x81, 0xfd, 0x20, 0x83, 0xff, 0xa8, 0xbd
        /*0040*/ 	.byte	0x28, 0x85, 0xef, 0xc1, 0xa7, 0xee, 0x21, 0x3e, 0xd9, 0xe6, 0x06, 0x8e, 0x4f, 0x7e, 0x92, 0xbe
        /*0050*/ 	.byte	0xe9, 0xbc, 0xdd, 0x19, 0xa0, 0x01, 0xfa, 0x3e, 0x47, 0x5d, 0xc1, 0x16, 0x6c, 0xc1, 0x56, 0xbf
        /*0060*/ 	.byte	0x51, 0x55, 0x55, 0x55, 0x55, 0x55, 0xa5, 0x3f, 0x00, 0x00, 0x00, 0x00, 0x00, 0x00, 0xe0, 0xbf
        /*0070*/ 	.byte	0x00, 0x00, 0x00, 0x00, 0x00, 0x00, 0xf0, 0x3f, 0x00, 0x00, 0x00, 0x00, 0x00, 0x00, 0x00, 0x00
	.type		__cudart_i2opi_d,@object
	.size		__cudart_i2opi_d,(.L_0 - __cudart_i2opi_d)
__cudart_i2opi_d:
        /* <DEDUP_REMOVED lines=9> */
.L_0:


//--------------------- .nv.shared.reserved.0     --------------------------
	.section	.nv.shared.reserved.0,"aw",@nobits
	.weak		__nv_reservedSMEM_offset_0_alias
	.size		__nv_reservedSMEM_offset_0_alias, 0, 64
	.other		__nv_reservedSMEM_offset_0_alias,@"STO_CUDA_RESERVED_SHARED STV_DEFAULT"
__nv_reservedSMEM_offset_0_alias:
	.zero		0
	.zero		64


//--------------------- .nv.constant0._Z13gpucorrectionPdS_S_S_S_S_i --------------------------
	.section	.nv.constant0._Z13gpucorrectionPdS_S_S_S_S_i,"a",@progbits
	.sectionflags	@""
	.align	4
.nv.constant0._Z13gpucorrectionPdS_S_S_S_S_i:
	.zero		948


//--------------------- .nv.constant0._Z11gpupararealPdS_S_ddS_S_S_S_S_S_ii --------------------------
	.section	.nv.constant0._Z11gpupararealPdS_S_ddS_S_S_S_S_S_ii,"a",@progbits
	.sectionflags	@""
	.align	4
.nv.constant0._Z11gpupararealPdS_S_ddS_S_S_S_S_S_ii:
	.zero		992


//--------------------- SYMBOLS --------------------------

	.type		.nv.reservedSmem.offset0,@object
	.size		.nv.reservedSmem.offset0,0x4
